	.target	sm_100a

	.elftype	@"ET_EXEC"


//--------------------- .note.nv.tkinfo           --------------------------
	.section	.note.nv.tkinfo,"",@"SHT_NOTE"
	.sectionflags	@"SHF_NOTE_NV_TKINFO"
	.tkinfo
        /*0018*/ 	.word	0x00000002
        /*0030*/ 	.string	""
        /*0030*/ 	.string	"ptxas"
        /*0030*/ 	.string	"Cuda compilation tools, release 13.0, V13.0.88"
        /*0030*/ 	.string	"Build cuda_13.0.r13.0/compiler.36424714_0"
        /*0030*/ 	.string	"-arch sm_100a -m 64 "



//--------------------- .note.nv.cuinfo           --------------------------
	.section	.note.nv.cuinfo,"",@"SHT_NOTE"
	.sectionflags	@"SHF_NOTE_NV_CUINFO"
        /*0018*/ 	.short	0x0002
        /*001a*/ 	.short	0x0064
        /*001c*/ 	.short	0x0082
	.zero		2


//--------------------- .nv.info                  --------------------------
	.section	.nv.info,"",@"SHT_CUDA_INFO"
	.align	4


	//----- nvinfo : EIATTR_REGCOUNT
	.align		4
        /*0000*/ 	.byte	0x04, 0x2f
        /*0002*/ 	.short	(.L_19 - .L_18)
	.align		4
.L_18:
        /*0004*/ 	.word	index@(_ZN7cutlass13device_kernelINS_4gemm6kernel13GemmUniversalIN4cute5tupleIJiiiiEEENS1_10collective13CollectiveMmaINS1_35MainloopSm100TmaUmmaWarpSpecializedILi3ELi2ELi4ENS5_IJNS4_1CILi2EEENSA_ILi1EEESC_EEEEENS5_IJNSA_ILi128EEENSA_ILi64EEESF_EEENS_12float_e5m2_tENS5_IJlSC_lEEESI_SJ_NS4_8TiledMMAINS4_8MMA_AtomIJNS4_10MMA_TraitsINS4_25SM100_MMA_F8F6F4_2x1SM_SSEJSI_SI_fSF_SG_NS4_17integral_constantINS4_4UMMA5MajorELSQ_0EEESR_NSO_INSP_7ScaleInELSS_0EEEST_EEEEEENS4_6LayoutINS5_IJSC_SC_SC_EEENS5_IJNSA_ILi0EEESY_SY_EEEEENS5_IJNS4_10UnderscoreES11_S11_EEEEENS4_18SM100_TMA_2SM_LOADENS4_14ComposedLayoutINS4_7SwizzleILi3ELi4ELi3EEENS4_18smem_ptr_flag_bitsILi8EEENSW_INS5_IJNSA_ILi8EEESF_EEENS5_IJSF_SC_EEEEEEEvNS4_8identityES14_S1E_vS1F_EENS_8epilogue10collective18CollectiveEpilogueINS1H_23Sm100TmaWarpSpecializedILi1ELi1ELi32ELb0ELb0EEEJNS5_IJSG_SG_SF_EEENS5_IJNSW_ISG_SC_EES1N_EEESI_SJ_SI_SJ_NS1H_6fusion15FusionCallbacksIS1L_NS1P_17LinearCombinationISI_fSI_fLNS_15FloatRoundStyleE2EEES1M_S1O_JEEENS4_5SM1004TMEM4LOAD26SM100_TMEM_LOAD_32dp32b32xENS4_13SM90_TMA_LOADENS15_INS16_ILi2ELi4ELi3EEES19_NSW_INS5_IJS1A_SG_EEENS5_IJSG_SC_EEEEEEENS4_39AutoVectorizingCopyWithAssumedAlignmentILi128EEENS4_14SM90_TMA_STOREES24_S26_S26_EEEvvEEEEvNT_6ParamsE)
        /*0008*/ 	.word	0x0000007b


	//----- nvinfo : EIATTR_FRAME_SIZE
	.align		4
.L_19:
        /*000c*/ 	.byte	0x04, 0x11
        /*000e*/ 	.short	(.L_21 - .L_20)
	.align		4
.L_20:
        /*0010*/ 	.word	index@($__internal_2_$__cuda_sm10x_tcgen05_guardrail_trap_unallocated_columns_being_dealloced)
        /*0014*/ 	.word	0x00000000


	//----- nvinfo : EIATTR_FRAME_SIZE
	.align		4
.L_21:
        /*0018*/ 	.byte	0x04, 0x11
        /*001a*/ 	.short	(.L_23 - .L_22)
	.align		4
.L_22:
        /*001c*/ 	.word	index@($__internal_1_$__cuda_sm10x_tcgen05_guardrail_trap_phase_invalid_during_alloc)
        /*0020*/ 	.word	0x00000000


	//----- nvinfo : EIATTR_FRAME_SIZE
	.align		4
.L_23:
        /*0024*/ 	.byte	0x04, 0x11
        /*0026*/ 	.short	(.L_25 - .L_24)
	.align		4
.L_24:
        /*0028*/ 	.word	index@($__internal_0_$__cuda_sm10x_tcgen05_guardrail_trap_col_being_dealloced_not_returned_by_alloc)
        /*002c*/ 	.word	0x00000000


	//----- nvinfo : EIATTR_FRAME_SIZE
	.align		4
.L_25:
        /*0030*/ 	.byte	0x04, 0x11
        /*0032*/ 	.short	(.L_27 - .L_26)
	.align		4
.L_26:
        /*0034*/ 	.word	index@(_ZN7cutlass13device_kernelINS_4gemm6kernel13GemmUniversalIN4cute5tupleIJiiiiEEENS1_10collective13CollectiveMmaINS1_35MainloopSm100TmaUmmaWarpSpecializedILi3ELi2ELi4ENS5_IJNS4_1CILi2EEENSA_ILi1EEESC_EEEEENS5_IJNSA_ILi128EEENSA_ILi64EEESF_EEENS_12float_e5m2_tENS5_IJlSC_lEEESI_SJ_NS4_8TiledMMAINS4_8MMA_AtomIJNS4_10MMA_TraitsINS4_25SM100_MMA_F8F6F4_2x1SM_SSEJSI_SI_fSF_SG_NS4_17integral_constantINS4_4UMMA5MajorELSQ_0EEESR_NSO_INSP_7ScaleInELSS_0EEEST_EEEEEENS4_6LayoutINS5_IJSC_SC_SC_EEENS5_IJNSA_ILi0EEESY_SY_EEEEENS5_IJNS4_10UnderscoreES11_S11_EEEEENS4_18SM100_TMA_2SM_LOADENS4_14ComposedLayoutINS4_7SwizzleILi3ELi4ELi3EEENS4_18smem_ptr_flag_bitsILi8EEENSW_INS5_IJNSA_ILi8EEESF_EEENS5_IJSF_SC_EEEEEEEvNS4_8identityES14_S1E_vS1F_EENS_8epilogue10collective18CollectiveEpilogueINS1H_23Sm100TmaWarpSpecializedILi1ELi1ELi32ELb0ELb0EEEJNS5_IJSG_SG_SF_EEENS5_IJNSW_ISG_SC_EES1N_EEESI_SJ_SI_SJ_NS1H_6fusion15FusionCallbacksIS1L_NS1P_17LinearCombinationISI_fSI_fLNS_15FloatRoundStyleE2EEES1M_S1O_JEEENS4_5SM1004TMEM4LOAD26SM100_TMEM_LOAD_32dp32b32xENS4_13SM90_TMA_LOADENS15_INS16_ILi2ELi4ELi3EEES19_NSW_INS5_IJS1A_SG_EEENS5_IJSG_SC_EEEEEEENS4_39AutoVectorizingCopyWithAssumedAlignmentILi128EEENS4_14SM90_TMA_STOREES24_S26_S26_EEEvvEEEEvNT_6ParamsE)
        /*0038*/ 	.word	0x00000000


	//----- nvinfo : EIATTR_MIN_STACK_SIZE
	.align		4
.L_27:
        /*003c*/ 	.byte	0x04, 0x12
        /*003e*/ 	.short	(.L_29 - .L_28)
	.align		4
.L_28:
        /*0040*/ 	.word	index@(_ZN7cutlass13device_kernelINS_4gemm6kernel13GemmUniversalIN4cute5tupleIJiiiiEEENS1_10collective13CollectiveMmaINS1_35MainloopSm100TmaUmmaWarpSpecializedILi3ELi2ELi4ENS5_IJNS4_1CILi2EEENSA_ILi1EEESC_EEEEENS5_IJNSA_ILi128EEENSA_ILi64EEESF_EEENS_12float_e5m2_tENS5_IJlSC_lEEESI_SJ_NS4_8TiledMMAINS4_8MMA_AtomIJNS4_10MMA_TraitsINS4_25SM100_MMA_F8F6F4_2x1SM_SSEJSI_SI_fSF_SG_NS4_17integral_constantINS4_4UMMA5MajorELSQ_0EEESR_NSO_INSP_7ScaleInELSS_0EEEST_EEEEEENS4_6LayoutINS5_IJSC_SC_SC_EEENS5_IJNSA_ILi0EEESY_SY_EEEEENS5_IJNS4_10UnderscoreES11_S11_EEEEENS4_18SM100_TMA_2SM_LOADENS4_14ComposedLayoutINS4_7SwizzleILi3ELi4ELi3EEENS4_18smem_ptr_flag_bitsILi8EEENSW_INS5_IJNSA_ILi8EEESF_EEENS5_IJSF_SC_EEEEEEEvNS4_8identityES14_S1E_vS1F_EENS_8epilogue10collective18CollectiveEpilogueINS1H_23Sm100TmaWarpSpecializedILi1ELi1ELi32ELb0ELb0EEEJNS5_IJSG_SG_SF_EEENS5_IJNSW_ISG_SC_EES1N_EEESI_SJ_SI_SJ_NS1H_6fusion15FusionCallbacksIS1L_NS1P_17LinearCombinationISI_fSI_fLNS_15FloatRoundStyleE2EEES1M_S1O_JEEENS4_5SM1004TMEM4LOAD26SM100_TMEM_LOAD_32dp32b32xENS4_13SM90_TMA_LOADENS15_INS16_ILi2ELi4ELi3EEES19_NSW_INS5_IJS1A_SG_EEENS5_IJSG_SC_EEEEEEENS4_39AutoVectorizingCopyWithAssumedAlignmentILi128EEENS4_14SM90_TMA_STOREES24_S26_S26_EEEvvEEEEvNT_6ParamsE)
        /*0044*/ 	.word	0x00000000
.L_29:


//--------------------- .nv.compat                --------------------------
	.section	.nv.compat,"",@"SHT_CUDA_COMPAT_INFO"
	.align	4
        /*0000*/ 	.byte	0x02, 0x09, 0x01, 0x00, 0x02, 0x02, 0x02, 0x00, 0x02, 0x05, 0x05, 0x00, 0x03, 0x07, 0x01, 0x01
        /*0010*/ 	.byte	0x02, 0x03, 0x01, 0x00, 0x02, 0x06, 0x01, 0x00, 0x04, 0x0b, 0x08, 0x00, 0x09, 0x00, 0x00, 0x00
        /*0020*/ 	.byte	0x00, 0x00, 0x00, 0x00


//--------------------- .nv.info._ZN7cutlass13device_kernelINS_4gemm6kernel13GemmUniversalIN4cute5tupleIJiiiiEEENS1_10collective13CollectiveMmaINS1_35MainloopSm100TmaUmmaWarpSpecializedILi3ELi2ELi4ENS5_IJNS4_1CILi2EEENSA_ILi1EEESC_EEEEENS5_IJNSA_ILi128EEENSA_ILi64EEESF_EEENS_12float_e5m2_tENS5_IJlSC_lEEESI_SJ_NS4_8TiledMMAINS4_8MMA_AtomIJNS4_10MMA_TraitsINS4_25SM100_MMA_F8F6F4_2x1SM_SSEJSI_SI_fSF_SG_NS4_17integral_constantINS4_4UMMA5MajorELSQ_0EEESR_NSO_INSP_7ScaleInELSS_0EEEST_EEEEEENS4_6LayoutINS5_IJSC_SC_SC_EEENS5_IJNSA_ILi0EEESY_SY_EEEEENS5_IJNS4_10UnderscoreES11_S11_EEEEENS4_18SM100_TMA_2SM_LOADENS4_14ComposedLayoutINS4_7SwizzleILi3ELi4ELi3EEENS4_18smem_ptr_flag_bitsILi8EEENSW_INS5_IJNSA_ILi8EEESF_EEENS5_IJSF_SC_EEEEEEEvNS4_8identityES14_S1E_vS1F_EENS_8epilogue10collective18CollectiveEpilogueINS1H_23Sm100TmaWarpSpecializedILi1ELi1ELi32ELb0ELb0EEEJNS5_IJSG_SG_SF_EEENS5_IJNSW_ISG_SC_EES1N_EEESI_SJ_SI_SJ_NS1H_6fusion15FusionCallbacksIS1L_NS1P_17LinearCombinationISI_fSI_fLNS_15FloatRoundStyleE2EEES1M_S1O_JEEENS4_5SM1004TMEM4LOAD26SM100_TMEM_LOAD_32dp32b32xENS4_13SM90_TMA_LOADENS15_INS16_ILi2ELi4ELi3EEES19_NSW_INS5_IJS1A_SG_EEENS5_IJSG_SC_EEEEEEENS4_39AutoVectorizingCopyWithAssumedAlignmentILi128EEENS4_14SM90_TMA_STOREES24_S26_S26_EEEvvEEEEvNT_6ParamsE --------------------------
	.section	.nv.info._ZN7cutlass13device_kernelINS_4gemm6kernel13GemmUniversalIN4cute5tupleIJiiiiEEENS1_10collective13CollectiveMmaINS1_35MainloopSm100TmaUmmaWarpSpecializedILi3ELi2ELi4ENS5_IJNS4_1CILi2EEENSA_ILi1EEESC_EEEEENS5_IJNSA_ILi128EEENSA_ILi64EEESF_EEENS_12float_e5m2_tENS5_IJlSC_lEEESI_SJ_NS4_8TiledMMAINS4_8MMA_AtomIJNS4_10MMA_TraitsINS4_25SM100_MMA_F8F6F4_2x1SM_SSEJSI_SI_fSF_SG_NS4_17integral_constantINS4_4UMMA5MajorELSQ_0EEESR_NSO_INSP_7ScaleInELSS_0EEEST_EEEEEENS4_6LayoutINS5_IJSC_SC_SC_EEENS5_IJNSA_ILi0EEESY_SY_EEEEENS5_IJNS4_10UnderscoreES11_S11_EEEEENS4_18SM100_TMA_2SM_LOADENS4_14ComposedLayoutINS4_7SwizzleILi3ELi4ELi3EEENS4_18smem_ptr_flag_bitsILi8EEENSW_INS5_IJNSA_ILi8EEESF_EEENS5_IJSF_SC_EEEEEEEvNS4_8identityES14_S1E_vS1F_EENS_8epilogue10collective18CollectiveEpilogueINS1H_23Sm100TmaWarpSpecializedILi1ELi1ELi32ELb0ELb0EEEJNS5_IJSG_SG_SF_EEENS5_IJNSW_ISG_SC_EES1N_EEESI_SJ_SI_SJ_NS1H_6fusion15FusionCallbacksIS1L_NS1P_17LinearCombinationISI_fSI_fLNS_15FloatRoundStyleE2EEES1M_S1O_JEEENS4_5SM1004TMEM4LOAD26SM100_TMEM_LOAD_32dp32b32xENS4_13SM90_TMA_LOADENS15_INS16_ILi2ELi4ELi3EEES19_NSW_INS5_IJS1A_SG_EEENS5_IJSG_SC_EEEEEEENS4_39AutoVectorizingCopyWithAssumedAlignmentILi128EEENS4_14SM90_TMA_STOREES24_S26_S26_EEEvvEEEEvNT_6ParamsE,"",@"SHT_CUDA_INFO"
	.sectionflags	@""
	.align	4


	//----- nvinfo : EIATTR_CUDA_API_VERSION
	.align		4
        /*0000*/ 	.byte	0x04, 0x37
        /*0002*/ 	.short	(.L_31 - .L_30)
.L_30:
        /*0004*/ 	.word	0x00000082


	//----- nvinfo : EIATTR_KPARAM_INFO
	.align		4
.L_31:
        /*0008*/ 	.byte	0x04, 0x17
        /*000a*/ 	.short	(.L_33 - .L_32)
.L_32:
        /*000c*/ 	.word	0x00000000
        /*0010*/ 	.short	0x0000
        /*0012*/ 	.short	0x0000
        /*0014*/ 	.byte	0x00, 0xf0, 0x01, 0x20


	//----- nvinfo : EIATTR_AT_ENTRY_FRAGMENTS
	.align		4
.L_33:
        /*0018*/ 	.byte	0x04, 0x4f
        /*001a*/ 	.short	(.L_35 - .L_34)


	//   ....[0]....
.L_34:
        /*001c*/ 	.word	0x00000007


	//----- nvinfo : EIATTR_RESERVED_SMEM_USED
	.align		4
.L_35:
        /*0020*/ 	.byte	0x01, 0x41
	.zero		2


	//----- nvinfo : EIATTR_SPARSE_MMA_MASK
	.align		4
        /*0024*/ 	.byte	0x03, 0x50
        /*0026*/ 	.short	0x0000


	//----- nvinfo : EIATTR_TCGEN05_2CTA_USED
	.align		4
        /*0028*/ 	.byte	0x01, 0x52
	.zero		2


	//----- nvinfo : EIATTR_MAXREG_COUNT
	.align		4
        /*002c*/ 	.byte	0x03, 0x1b
        /*002e*/ 	.short	0x00ff


	//----- nvinfo : EIATTR_NUM_BARRIERS
	.align		4
        /*0030*/ 	.byte	0x02, 0x4c
        /*0032*/ 	.byte	0x07
	.zero		1


	//----- nvinfo : EIATTR_EXTERNS
	.align		4
        /*0034*/ 	.byte	0x04, 0x0f
        /*0036*/ 	.short	(.L_37 - .L_36)


	//   ....[0]....
	.align		4
.L_36:
        /*0038*/ 	.word	index@(__assertfail)


	//----- nvinfo : EIATTR_MERCURY_ISA_VERSION
	.align		4
.L_37:
        /*003c*/ 	.byte	0x03, 0x5f
        /*003e*/ 	.short	0x0101


	//----- nvinfo : EIATTR_INT_WARP_WIDE_INSTR_OFFSETS
	.align		4
        /*0040*/ 	.byte	0x04, 0x31
        /*0042*/ 	.short	(.L_39 - .L_38)


	//   ....[0]....
.L_38:
        /*0044*/ 	.word	0x00000c90


	//   ....[1]....
        /*0048*/ 	.word	0x00000d30


	//   ....[2]....
        /*004c*/ 	.word	0x00002090


	//   ....[3]....
        /*0050*/ 	.word	0x00003ee0


	//   ....[4]....
        /*0054*/ 	.word	0x00003f00


	//   ....[5]....
        /*0058*/ 	.word	0x00003f30


	//   ....[6]....
        /*005c*/ 	.word	0x00004940


	//   ....[7]....
        /*0060*/ 	.word	0x00004a60


	//----- nvinfo : EIATTR_COOP_GROUP_MASK_REGIDS
	.align		4
.L_39:
        /*0064*/ 	.byte	0x04, 0x29
        /*0066*/ 	.short	(.L_41 - .L_40)


	//   ....[0]....
.L_40:
        /*0068*/ 	.word	0xffffffff


	//   ....[1]....
        /*006c*/ 	.word	0xffffffff


	//   ....[2]....
        /*0070*/ 	.word	0xffffffff


	//   ....[3]....
        /*0074*/ 	.word	0xffffffff


	//   ....[4]....
        /*0078*/ 	.word	0xffffffff


	//   ....[5]....
        /*007c*/ 	.word	0xffffffff


	//   ....[6]....
        /*0080*/ 	.word	0xffffffff


	//   ....[7]....
        /*0084*/ 	.word	0xffffffff


	//   ....[8]....
        /*0088*/ 	.word	0xffffffff


	//   ....[9]....
        /*008c*/ 	.word	0xffffffff


	//   ....[10]....
        /*0090*/ 	.word	0xffffffff


	//   ....[11]....
        /*0094*/ 	.word	0xffffffff


	//   ....[12]....
        /*0098*/ 	.word	0xffffffff


	//   ....[13]....
        /*009c*/ 	.word	0xffffffff


	//----- nvinfo : EIATTR_COOP_GROUP_INSTR_OFFSETS
	.align		4
.L_41:
        /*00a0*/ 	.byte	0x04, 0x28
        /*00a2*/ 	.short	(.L_43 - .L_42)


	//   ....[0]....
.L_42:
        /*00a4*/ 	.word	0x000000c0


	//   ....[1]....
        /*00a8*/ 	.word	0x00000500


	//   ....[2]....
        /*00ac*/ 	.word	0x00000660


	//   ....[3]....
        /*00b0*/ 	.word	0x00000790


	//   ....[4]....
        /*00b4*/ 	.word	0x00000880


	//   ....[5]....
        /*00b8*/ 	.word	0x000009e0


	//   ....[6]....
        /*00bc*/ 	.word	0x00000b70


	//   ....[7]....
        /*00c0*/ 	.word	0x00000db0


	//   ....[8]....
        /*00c4*/ 	.word	0x00001f70


	//   ....[9]....
        /*00c8*/ 	.word	0x00002cc0


	//   ....[10]....
        /*00cc*/ 	.word	0x00003190


	//   ....[11]....
        /*00d0*/ 	.word	0x000031c0


	//   ....[12]....
        /*00d4*/ 	.word	0x00003de0


	//   ....[13]....
        /*00d8*/ 	.word	0x00003ff0


	//----- nvinfo : EIATTR_VRC_CTA_INIT_COUNT
	.align		4
.L_43:
        /*00dc*/ 	.byte	0x02, 0x4a
        /*00de*/ 	.byte	0x80
	.zero		1


	//----- nvinfo : EIATTR_SYSCALL_OFFSETS
	.align		4
        /*00e0*/ 	.byte	0x04, 0x46
        /*00e2*/ 	.short	(.L_45 - .L_44)


	//   ....[0]....
.L_44:
        /*00e4*/ 	.word	0x00005460


	//   ....[1]....
        /*00e8*/ 	.word	0x000055a0


	//   ....[2]....
        /*00ec*/ 	.word	0x00005cb0


	//----- nvinfo : EIATTR_MBARRIER_INSTR_OFFSETS
	.align		4
.L_45:
        /*00f0*/ 	.byte	0x04, 0x39
        /*00f2*/ 	.short	(.L_47 - .L_46)


	//   ....[0]....
.L_46:
        /*00f4*/ 	.word	0x000005f0
        /*00f8*/ 	.word	0x000000ff
        /*00fc*/ 	.word	0x00000000
        /*0100*/ 	.short	0x0100
        /*0102*/ 	.byte	0x08
	.zero		1


	//   ....[1]....
        /*0104*/ 	.word	0x00000600
        /*0108*/ 	.word	0x000000ff
        /*010c*/ 	.word	0x00000018
        /*0110*/ 	.short	0x0100
        /*0112*/ 	.byte	0x08
	.zero		1


	//   ....[2]....
        /*0114*/ 	.word	0x00000610
        /*0118*/ 	.word	0x000000ff
        /*011c*/ 	.word	0x00000008
        /*0120*/ 	.short	0x0100
        /*0122*/ 	.byte	0x08
	.zero		1


	//   ....[3]....
        /*0124*/ 	.word	0x00000620
        /*0128*/ 	.word	0x000000ff
        /*012c*/ 	.word	0x00000020
        /*0130*/ 	.short	0x0100
        /*0132*/ 	.byte	0x08
	.zero		1


	//   ....[4]....
        /*0134*/ 	.word	0x00000630
        /*0138*/ 	.word	0x000000ff
        /*013c*/ 	.word	0x00000010
        /*0140*/ 	.short	0x0100
        /*0142*/ 	.byte	0x08
	.zero		1


	//   ....[5]....
        /*0144*/ 	.word	0x00000640
        /*0148*/ 	.word	0x000000ff
        /*014c*/ 	.word	0x00000028
        /*0150*/ 	.short	0x0100
        /*0152*/ 	.byte	0x08
	.zero		1


	//   ....[6]....
        /*0154*/ 	.word	0x00000760
        /*0158*/ 	.word	0x000000ff
        /*015c*/ 	.word	0x00000030
        /*0160*/ 	.short	0x0100
        /*0162*/ 	.byte	0x09
	.zero		1


	//   ....[7]....
        /*0164*/ 	.word	0x00000770
        /*0168*/ 	.word	0x000000ff
        /*016c*/ 	.word	0x00000038
        /*0170*/ 	.short	0x0100
        /*0172*/ 	.byte	0x09
	.zero		1


	//   ....[8]....
        /*0174*/ 	.word	0x00000850
        /*0178*/ 	.word	0x000000ff
        /*017c*/ 	.word	0x00000040
        /*0180*/ 	.short	0x0100
        /*0182*/ 	.byte	0x08
	.zero		1


	//   ....[9]....
        /*0184*/ 	.word	0x00000860
        /*0188*/ 	.word	0x000000ff
        /*018c*/ 	.word	0x00000048
        /*0190*/ 	.short	0x0100
        /*0192*/ 	.byte	0x08
	.zero		1


	//   ....[10]....
        /*0194*/ 	.word	0x00000990
        /*0198*/ 	.word	0x000000ff
        /*019c*/ 	.word	0x00000050
        /*01a0*/ 	.short	0x0100
        /*01a2*/ 	.byte	0x08
	.zero		1


	//   ....[11]....
        /*01a4*/ 	.word	0x000009a0
        /*01a8*/ 	.word	0x000000ff
        /*01ac*/ 	.word	0x00000060
        /*01b0*/ 	.short	0x0100
        /*01b2*/ 	.byte	0x08
	.zero		1


	//   ....[12]....
        /*01b4*/ 	.word	0x000009b0
        /*01b8*/ 	.word	0x000000ff
        /*01bc*/ 	.word	0x00000058
        /*01c0*/ 	.short	0x0100
        /*01c2*/ 	.byte	0x08
	.zero		1


	//   ....[13]....
        /*01c4*/ 	.word	0x000009c0
        /*01c8*/ 	.word	0x000000ff
        /*01cc*/ 	.word	0x00000068
        /*01d0*/ 	.short	0x0100
        /*01d2*/ 	.byte	0x08
	.zero		1


	//   ....[14]....
        /*01d4*/ 	.word	0x00000ae0
        /*01d8*/ 	.word	0x000000ff
        /*01dc*/ 	.word	0x00000070
        /*01e0*/ 	.short	0x0100
        /*01e2*/ 	.byte	0x09
	.zero		1


	//   ....[15]....
        /*01e4*/ 	.word	0x00000af0
        /*01e8*/ 	.word	0x000000ff
        /*01ec*/ 	.word	0x00000090
        /*01f0*/ 	.short	0x0100
        /*01f2*/ 	.byte	0x09
	.zero		1


	//   ....[16]....
        /*01f4*/ 	.word	0x00000b00
        /*01f8*/ 	.word	0x000000ff
        /*01fc*/ 	.word	0x00000078
        /*0200*/ 	.short	0x0100
        /*0202*/ 	.byte	0x09
	.zero		1


	//   ....[17]....
        /*0204*/ 	.word	0x00000b10
        /*0208*/ 	.word	0x000000ff
        /*020c*/ 	.word	0x00000098
        /*0210*/ 	.short	0x0100
        /*0212*/ 	.byte	0x09
	.zero		1


	//   ....[18]....
        /*0214*/ 	.word	0x00000b20
        /*0218*/ 	.word	0x000000ff
        /*021c*/ 	.word	0x00000080
        /*0220*/ 	.short	0x0100
        /*0222*/ 	.byte	0x09
	.zero		1


	//   ....[19]....
        /*0224*/ 	.word	0x00000b30
        /*0228*/ 	.word	0x000000ff
        /*022c*/ 	.word	0x000000a0
        /*0230*/ 	.short	0x0100
        /*0232*/ 	.byte	0x09
	.zero		1


	//   ....[20]....
        /*0234*/ 	.word	0x00000b40
        /*0238*/ 	.word	0x000000ff
        /*023c*/ 	.word	0x00000088
        /*0240*/ 	.short	0x0100
        /*0242*/ 	.byte	0x09
	.zero		1


	//   ....[21]....
        /*0244*/ 	.word	0x00000b50
        /*0248*/ 	.word	0x000000ff
        /*024c*/ 	.word	0x000000a8
        /*0250*/ 	.short	0x0100
        /*0252*/ 	.byte	0x09
	.zero		1


	//   ....[22]....
        /*0254*/ 	.word	0x00000c40
        /*0258*/ 	.word	0x000000ff
        /*025c*/ 	.word	0x000000b0
        /*0260*/ 	.short	0x0100
        /*0262*/ 	.byte	0x08
	.zero		1


	//   ....[23]....
        /*0264*/ 	.word	0x00000c50
        /*0268*/ 	.word	0x000000ff
        /*026c*/ 	.word	0x000000c0
        /*0270*/ 	.short	0x0100
        /*0272*/ 	.byte	0x08
	.zero		1


	//   ....[24]....
        /*0274*/ 	.word	0x00000c60
        /*0278*/ 	.word	0x000000ff
        /*027c*/ 	.word	0x000000b8
        /*0280*/ 	.short	0x0100
        /*0282*/ 	.byte	0x08
	.zero		1


	//   ....[25]....
        /*0284*/ 	.word	0x00000c70
        /*0288*/ 	.word	0x000000ff
        /*028c*/ 	.word	0x000000c8
        /*0290*/ 	.short	0x0100
        /*0292*/ 	.byte	0x08
	.zero		1


	//   ....[26]....
        /*0294*/ 	.word	0x00000d60
        /*0298*/ 	.word	0x000000ff
        /*029c*/ 	.word	0x000000d0
        /*02a0*/ 	.short	0x0100
        /*02a2*/ 	.byte	0x06
	.zero		1


	//   ....[27]....
        /*02a4*/ 	.word	0x00001770
        /*02a8*/ 	.word	0x00000003
        /*02ac*/ 	.word	0x000000c0
        /*02b0*/ 	.short	0x010a
        /*02b2*/ 	.byte	0xff
	.zero		1


	//   ....[28]....
        /*02b4*/ 	.word	0x000017a0
        /*02b8*/ 	.word	0x00000003
        /*02bc*/ 	.word	0x000000b0
        /*02c0*/ 	.short	0x0101
        /*02c2*/ 	.byte	0xff
	.zero		1


	//   ....[29]....
        /*02c4*/ 	.word	0x000018a0
        /*02c8*/ 	.word	0x000000ff
        /*02cc*/ 	.word	0x00000018
        /*02d0*/ 	.short	0x010a
        /*02d2*/ 	.byte	0x08
	.zero		1


	//   ....[30]....
        /*02d4*/ 	.word	0x00001970
        /*02d8*/ 	.word	0x000000ff
        /*02dc*/ 	.word	0x00000018
        /*02e0*/ 	.short	0x010a
        /*02e2*/ 	.byte	0x21
	.zero		1


	//   ....[31]....
        /*02e4*/ 	.word	0x00001b20
        /*02e8*/ 	.word	0x000000ff
        /*02ec*/ 	.word	0x00000018
        /*02f0*/ 	.short	0x010a
        /*02f2*/ 	.byte	0x08
	.zero		1


	//   ....[32]....
        /*02f4*/ 	.word	0x00001c20
        /*02f8*/ 	.word	0x000000ff
        /*02fc*/ 	.word	0x00000048
        /*0300*/ 	.short	0x0101
        /*0302*/ 	.byte	0x04
	.zero		1


	//   ....[33]....
        /*0304*/ 	.word	0x00001c40
        /*0308*/ 	.word	0x000000ff
        /*030c*/ 	.word	0x00000018
        /*0310*/ 	.short	0x010a
        /*0312*/ 	.byte	0x08
	.zero		1


	//   ....[34]....
        /*0314*/ 	.word	0x00001cc0
        /*0318*/ 	.word	0x000000ff
        /*031c*/ 	.word	0x00000018
        /*0320*/ 	.short	0x010a
        /*0322*/ 	.byte	0x11
	.zero		1


	//   ....[35]....
        /*0324*/ 	.word	0x00001e50
        /*0328*/ 	.word	0x000000ff
        /*032c*/ 	.word	0x00000018
        /*0330*/ 	.short	0x010a
        /*0332*/ 	.byte	0x08
	.zero		1


	//   ....[36]....
        /*0334*/ 	.word	0x00001fa0
        /*0338*/ 	.word	0x00000002
        /*033c*/ 	.word	0x00000050
        /*0340*/ 	.short	0x010a
        /*0342*/ 	.byte	0xff
	.zero		1


	//   ....[37]....
        /*0344*/ 	.word	0x00002060
        /*0348*/ 	.word	0x00000002
        /*034c*/ 	.word	0x00000000
        /*0350*/ 	.short	0x0101
        /*0352*/ 	.byte	0xff
	.zero		1


	//   ....[38]....
        /*0354*/ 	.word	0x000025c0
        /*0358*/ 	.word	0x000000ff
        /*035c*/ 	.word	0x00000000
        /*0360*/ 	.short	0x010a
        /*0362*/ 	.byte	0x05
	.zero		1


	//   ....[39]....
        /*0364*/ 	.word	0x00002650
        /*0368*/ 	.word	0x000000ff
        /*036c*/ 	.word	0x00000000
        /*0370*/ 	.short	0x010a
        /*0372*/ 	.byte	0x05
	.zero		1


	//   ....[40]....
        /*0374*/ 	.word	0x000026f0
        /*0378*/ 	.word	0x00000000
        /*037c*/ 	.word	0x00000000
        /*0380*/ 	.short	0x010a
        /*0382*/ 	.byte	0xff
	.zero		1


	//   ....[41]....
        /*0384*/ 	.word	0x00002820
        /*0388*/ 	.word	0x00000000
        /*038c*/ 	.word	0x000000b0
        /*0390*/ 	.short	0x010a
        /*0392*/ 	.byte	0xff
	.zero		1


	//   ....[42]....
        /*0394*/ 	.word	0x00002890
        /*0398*/ 	.word	0x00000004
        /*039c*/ 	.word	0x00000000
        /*03a0*/ 	.short	0x0101
        /*03a2*/ 	.byte	0xff
	.zero		1


	//   ....[43]....
        /*03a4*/ 	.word	0x000028b0
        /*03a8*/ 	.word	0x000000ff
        /*03ac*/ 	.word	0x00000060
        /*03b0*/ 	.short	0x010a
        /*03b2*/ 	.byte	0x05
	.zero		1


	//   ....[44]....
        /*03b4*/ 	.word	0x000029d0
        /*03b8*/ 	.word	0x00000000
        /*03bc*/ 	.word	0x00000050
        /*03c0*/ 	.short	0x010a
        /*03c2*/ 	.byte	0xff
	.zero		1


	//   ....[45]....
        /*03c4*/ 	.word	0x00002ad0
        /*03c8*/ 	.word	0x00000000
        /*03cc*/ 	.word	0x00000000
        /*03d0*/ 	.short	0x0101
        /*03d2*/ 	.byte	0xff
	.zero		1


	//   ....[46]....
        /*03d4*/ 	.word	0x00002b60
        /*03d8*/ 	.word	0x000000ff
        /*03dc*/ 	.word	0x00000060
        /*03e0*/ 	.short	0x0106
        /*03e2*/ 	.byte	0x05
	.zero		1


	//   ....[47]....
        /*03e4*/ 	.word	0x00002b80
        /*03e8*/ 	.word	0x000000ff
        /*03ec*/ 	.word	0x00000060
        /*03f0*/ 	.short	0x010a
        /*03f2*/ 	.byte	0x05
	.zero		1


	//   ....[48]....
        /*03f4*/ 	.word	0x00002c10
        /*03f8*/ 	.word	0x000000ff
        /*03fc*/ 	.word	0x00000060
        /*0400*/ 	.short	0x0106
        /*0402*/ 	.byte	0x04
	.zero		1


	//   ....[49]....
        /*0404*/ 	.word	0x00002c50
        /*0408*/ 	.word	0x00000000
        /*040c*/ 	.word	0x00000060
        /*0410*/ 	.short	0x010a
        /*0412*/ 	.byte	0xff
	.zero		1


	//   ....[50]....
        /*0414*/ 	.word	0x00002e90
        /*0418*/ 	.word	0x000000ff
        /*041c*/ 	.word	0x00000008
        /*0420*/ 	.short	0x010a
        /*0422*/ 	.byte	0x06
	.zero		1


	//   ....[51]....
        /*0424*/ 	.word	0x00002eb0
        /*0428*/ 	.word	0x000000ff
        /*042c*/ 	.word	0x00000008
        /*0430*/ 	.short	0x010a
        /*0432*/ 	.byte	0x06
	.zero		1


	//   ....[52]....
        /*0434*/ 	.word	0x00003040
        /*0438*/ 	.word	0x000000ff
        /*043c*/ 	.word	0x00000008
        /*0440*/ 	.short	0x010a
        /*0442*/ 	.byte	0x06
	.zero		1


	//   ....[53]....
        /*0444*/ 	.word	0x00003060
        /*0448*/ 	.word	0x000000ff
        /*044c*/ 	.word	0x00000008
        /*0450*/ 	.short	0x010a
        /*0452*/ 	.byte	0x06
	.zero		1


	//   ....[54]....
        /*0454*/ 	.word	0x00003120
        /*0458*/ 	.word	0x000000ff
        /*045c*/ 	.word	0x00000000
        /*0460*/ 	.short	0x0101
        /*0462*/ 	.byte	0x07
	.zero		1


	//   ....[55]....
        /*0464*/ 	.word	0x00003460
        /*0468*/ 	.word	0x00000000
        /*046c*/ 	.word	0x00000050
        /*0470*/ 	.short	0x010a
        /*0472*/ 	.byte	0xff
	.zero		1


	//   ....[56]....
        /*0474*/ 	.word	0x00003520
        /*0478*/ 	.word	0x00000000
        /*047c*/ 	.word	0x00000000
        /*0480*/ 	.short	0x0101
        /*0482*/ 	.byte	0xff
	.zero		1


	//   ....[57]....
        /*0484*/ 	.word	0x000035e0
        /*0488*/ 	.word	0x000000ff
        /*048c*/ 	.word	0x00000000
        /*0490*/ 	.short	0x010a
        /*0492*/ 	.byte	0x08
	.zero		1


	//   ....[58]....
        /*0494*/ 	.word	0x000035f0
        /*0498*/ 	.word	0x000000ff
        /*049c*/ 	.word	0x00000090
        /*04a0*/ 	.short	0x010a
        /*04a2*/ 	.byte	0x09
	.zero		1


	//   ....[59]....
        /*04a4*/ 	.word	0x000036a0
        /*04a8*/ 	.word	0x000000ff
        /*04ac*/ 	.word	0x00000000
        /*04b0*/ 	.short	0x010a
        /*04b2*/ 	.byte	0x08
	.zero		1


	//   ....[60]....
        /*04b4*/ 	.word	0x000037d0
        /*04b8*/ 	.word	0x000000ff
        /*04bc*/ 	.word	0x00000000
        /*04c0*/ 	.short	0x010a
        /*04c2*/ 	.byte	0x1e
	.zero		1


	//   ....[61]....
        /*04c4*/ 	.word	0x00003ad0
        /*04c8*/ 	.word	0x000000ff
        /*04cc*/ 	.word	0x00000000
        /*04d0*/ 	.short	0x010a
        /*04d2*/ 	.byte	0x08
	.zero		1


	//   ....[62]....
        /*04d4*/ 	.word	0x00003b60
        /*04d8*/ 	.word	0x000000ff
        /*04dc*/ 	.word	0x00000000
        /*04e0*/ 	.short	0x010a
        /*04e2*/ 	.byte	0x08
	.zero		1


	//   ....[63]....
        /*04e4*/ 	.word	0x00003bf0
        /*04e8*/ 	.word	0x000000ff
        /*04ec*/ 	.word	0x00000000
        /*04f0*/ 	.short	0x010a
        /*04f2*/ 	.byte	0x08
	.zero		1


	//   ....[64]....
        /*04f4*/ 	.word	0x00003c90
        /*04f8*/ 	.word	0x00000000
        /*04fc*/ 	.word	0x00000000
        /*0500*/ 	.short	0x010a
        /*0502*/ 	.byte	0xff
	.zero		1


	//   ....[65]....
        /*0504*/ 	.word	0x00003cd0
        /*0508*/ 	.word	0x00000000
        /*050c*/ 	.word	0x00000000
        /*0510*/ 	.short	0x010a
        /*0512*/ 	.byte	0xff
	.zero		1


	//   ....[66]....
        /*0514*/ 	.word	0x00003d40
        /*0518*/ 	.word	0x000000ff
        /*051c*/ 	.word	0x00000000
        /*0520*/ 	.short	0x0101
        /*0522*/ 	.byte	0x05
	.zero		1


	//   ....[67]....
        /*0524*/ 	.word	0x00003d80
        /*0528*/ 	.word	0x000000ff
        /*052c*/ 	.word	0x000000d0
        /*0530*/ 	.short	0x010a
        /*0532*/ 	.byte	0x07
	.zero		1


	//   ....[68]....
        /*0534*/ 	.word	0x00003dd0
        /*0538*/ 	.word	0x000000ff
        /*053c*/ 	.word	0x00000000
        /*0540*/ 	.short	0x0101
        /*0542*/ 	.byte	0x05
	.zero		1


	//   ....[69]....
        /*0544*/ 	.word	0x000041e0
        /*0548*/ 	.word	0x00000000
        /*054c*/ 	.word	0x00000050
        /*0550*/ 	.short	0x010a
        /*0552*/ 	.byte	0xff
	.zero		1


	//   ....[70]....
        /*0554*/ 	.word	0x000042d0
        /*0558*/ 	.word	0x00000000
        /*055c*/ 	.word	0x00000000
        /*0560*/ 	.short	0x0101
        /*0562*/ 	.byte	0xff
	.zero		1


	//   ....[71]....
        /*0564*/ 	.word	0x000045f0
        /*0568*/ 	.word	0x000000ff
        /*056c*/ 	.word	0x00000048
        /*0570*/ 	.short	0x010a
        /*0572*/ 	.byte	0x06
	.zero		1


	//   ....[72]....
        /*0574*/ 	.word	0x00004770
        /*0578*/ 	.word	0x000000ff
        /*057c*/ 	.word	0x00000038
        /*0580*/ 	.short	0x010a
        /*0582*/ 	.byte	0x06
	.zero		1


	//   ....[73]....
        /*0584*/ 	.word	0x00004aa0
        /*0588*/ 	.word	0x000000ff
        /*058c*/ 	.word	0x00000030
        /*0590*/ 	.short	0x010b
        /*0592*/ 	.byte	0x06
	.zero		1


	//   ....[74]....
        /*0594*/ 	.word	0x00004ac0
        /*0598*/ 	.word	0x000000ff
        /*059c*/ 	.word	0x00000000
        /*05a0*/ 	.short	0x0101
        /*05a2*/ 	.byte	0x25
	.zero		1


	//   ....[75]....
        /*05a4*/ 	.word	0x00004b00
        /*05a8*/ 	.word	0x00000000
        /*05ac*/ 	.word	0x00000038
        /*05b0*/ 	.short	0x010a
        /*05b2*/ 	.byte	0xff
	.zero		1


	//   ....[76]....
        /*05b4*/ 	.word	0x00004e70
        /*05b8*/ 	.word	0x00000000
        /*05bc*/ 	.word	0x00000050
        /*05c0*/ 	.short	0x010a
        /*05c2*/ 	.byte	0xff
	.zero		1


	//   ....[77]....
        /*05c4*/ 	.word	0x00004f80
        /*05c8*/ 	.word	0x00000000
        /*05cc*/ 	.word	0x00000000
        /*05d0*/ 	.short	0x0101
        /*05d2*/ 	.byte	0xff
	.zero		1


	//   ....[78]....
        /*05d4*/ 	.word	0x000058f0
        /*05d8*/ 	.word	0x000000ff
        /*05dc*/ 	.word	0x00000030
        /*05e0*/ 	.short	0x010a
        /*05e2*/ 	.byte	0x2b
	.zero		1


	//   ....[79]....
        /*05e4*/ 	.word	0x00005900
        /*05e8*/ 	.word	0x00000071
        /*05ec*/ 	.word	0x00000070
        /*05f0*/ 	.short	0x010a
        /*05f2*/ 	.byte	0xff
	.zero		1


	//   ....[80]....
        /*05f4*/ 	.word	0x00005a50
        /*05f8*/ 	.word	0x000000ff
        /*05fc*/ 	.word	0x00000030
        /*0600*/ 	.short	0x010a
        /*0602*/ 	.byte	0x2b
	.zero		1


	//   ....[81]....
        /*0604*/ 	.word	0x00005b30
        /*0608*/ 	.word	0x000000ff
        /*060c*/ 	.word	0x00000000
        /*0610*/ 	.short	0x0101
        /*0612*/ 	.byte	0x04
	.zero		1


	//   ....[82]....
        /*0614*/ 	.word	0x00005b90
        /*0618*/ 	.word	0x00000071
        /*061c*/ 	.word	0x00000070
        /*0620*/ 	.short	0x010a
        /*0622*/ 	.byte	0xff
	.zero		1


	//   ....[83]....
        /*0624*/ 	.word	0x00005e30
        /*0628*/ 	.word	0x00000071
        /*062c*/ 	.word	0x00000000
        /*0630*/ 	.short	0x0101
        /*0632*/ 	.byte	0xff
	.zero		1


	//   ....[84]....
        /*0634*/ 	.word	0x000067d0
        /*0638*/ 	.word	0x00000003
        /*063c*/ 	.word	0x000000c0
        /*0640*/ 	.short	0x010a
        /*0642*/ 	.byte	0xff
	.zero		1


	//   ....[85]....
        /*0644*/ 	.word	0x00006830
        /*0648*/ 	.word	0x00000002
        /*064c*/ 	.word	0x00000018
        /*0650*/ 	.short	0x010a
        /*0652*/ 	.byte	0xff
	.zero		1


	//   ....[86]....
        /*0654*/ 	.word	0x00006890
        /*0658*/ 	.word	0x00000002
        /*065c*/ 	.word	0x00000018
        /*0660*/ 	.short	0x010a
        /*0662*/ 	.byte	0xff
	.zero		1


	//   ....[87]....
        /*0664*/ 	.word	0x000068e0
        /*0668*/ 	.word	0x00000002
        /*066c*/ 	.word	0x00000050
        /*0670*/ 	.short	0x010a
        /*0672*/ 	.byte	0xff
	.zero		1


	//   ....[88]....
        /*0674*/ 	.word	0x00006940
        /*0678*/ 	.word	0x00000000
        /*067c*/ 	.word	0x00000000
        /*0680*/ 	.short	0x010a
        /*0682*/ 	.byte	0xff
	.zero		1


	//   ....[89]....
        /*0684*/ 	.word	0x000069a0
        /*0688*/ 	.word	0x00000000
        /*068c*/ 	.word	0x00000000
        /*0690*/ 	.short	0x010a
        /*0692*/ 	.byte	0xff
	.zero		1


	//   ....[90]....
        /*0694*/ 	.word	0x000069f0
        /*0698*/ 	.word	0x00000000
        /*069c*/ 	.word	0x000000b0
        /*06a0*/ 	.short	0x010a
        /*06a2*/ 	.byte	0xff
	.zero		1


	//   ....[91]....
        /*06a4*/ 	.word	0x00006a50
        /*06a8*/ 	.word	0x00000000
        /*06ac*/ 	.word	0x00000060
        /*06b0*/ 	.short	0x010a
        /*06b2*/ 	.byte	0xff
	.zero		1


	//   ....[92]....
        /*06b4*/ 	.word	0x00006aa0
        /*06b8*/ 	.word	0x00000000
        /*06bc*/ 	.word	0x00000050
        /*06c0*/ 	.short	0x010a
        /*06c2*/ 	.byte	0xff
	.zero		1


	//   ....[93]....
        /*06c4*/ 	.word	0x00006b00
        /*06c8*/ 	.word	0x00000000
        /*06cc*/ 	.word	0x00000060
        /*06d0*/ 	.short	0x010a
        /*06d2*/ 	.byte	0xff
	.zero		1


	//   ....[94]....
        /*06d4*/ 	.word	0x00006b60
        /*06d8*/ 	.word	0x00000004
        /*06dc*/ 	.word	0x00000008
        /*06e0*/ 	.short	0x010a
        /*06e2*/ 	.byte	0xff
	.zero		1


	//   ....[95]....
        /*06e4*/ 	.word	0x00006c40
        /*06e8*/ 	.word	0x00000002
        /*06ec*/ 	.word	0x00000008
        /*06f0*/ 	.short	0x010a
        /*06f2*/ 	.byte	0xff
	.zero		1


	//   ....[96]....
        /*06f4*/ 	.word	0x00006c90
        /*06f8*/ 	.word	0x00000000
        /*06fc*/ 	.word	0x00000050
        /*0700*/ 	.short	0x010a
        /*0702*/ 	.byte	0xff
	.zero		1


	//   ....[97]....
        /*0704*/ 	.word	0x00006cf0
        /*0708*/ 	.word	0x00000000
        /*070c*/ 	.word	0x00000090
        /*0710*/ 	.short	0x010a
        /*0712*/ 	.byte	0xff
	.zero		1


	//   ....[98]....
        /*0714*/ 	.word	0x00006d50
        /*0718*/ 	.word	0x00000000
        /*071c*/ 	.word	0x00000000
        /*0720*/ 	.short	0x010a
        /*0722*/ 	.byte	0xff
	.zero		1


	//   ....[99]....
        /*0724*/ 	.word	0x00006db0
        /*0728*/ 	.word	0x00000000
        /*072c*/ 	.word	0x00000000
        /*0730*/ 	.short	0x010a
        /*0732*/ 	.byte	0xff
	.zero		1


	//   ....[100]....
        /*0734*/ 	.word	0x00006e10
        /*0738*/ 	.word	0x00000000
        /*073c*/ 	.word	0x00000000
        /*0740*/ 	.short	0x010a
        /*0742*/ 	.byte	0xff
	.zero		1


	//   ....[101]....
        /*0744*/ 	.word	0x00006e70
        /*0748*/ 	.word	0x00000000
        /*074c*/ 	.word	0x00000000
        /*0750*/ 	.short	0x010a
        /*0752*/ 	.byte	0xff
	.zero		1


	//   ....[102]....
        /*0754*/ 	.word	0x00006ed0
        /*0758*/ 	.word	0x00000000
        /*075c*/ 	.word	0x000000d0
        /*0760*/ 	.short	0x010a
        /*0762*/ 	.byte	0xff
	.zero		1


	//   ....[103]....
        /*0764*/ 	.word	0x00006f20
        /*0768*/ 	.word	0x00000000
        /*076c*/ 	.word	0x00000050
        /*0770*/ 	.short	0x010a
        /*0772*/ 	.byte	0xff
	.zero		1


	//   ....[104]....
        /*0774*/ 	.word	0x00006f80
        /*0778*/ 	.word	0x00000000
        /*077c*/ 	.word	0x00000048
        /*0780*/ 	.short	0x010a
        /*0782*/ 	.byte	0xff
	.zero		1


	//   ....[105]....
        /*0784*/ 	.word	0x00006fe0
        /*0788*/ 	.word	0x00000003
        /*078c*/ 	.word	0x00000038
        /*0790*/ 	.short	0x010a
        /*0792*/ 	.byte	0xff
	.zero		1


	//   ....[106]....
        /*0794*/ 	.word	0x00007030
        /*0798*/ 	.word	0x00000000
        /*079c*/ 	.word	0x00000050
        /*07a0*/ 	.short	0x010a
        /*07a2*/ 	.byte	0xff
	.zero		1


	//   ....[107]....
        /*07a4*/ 	.word	0x00007090
        /*07a8*/ 	.word	0x00000000
        /*07ac*/ 	.word	0x00000030
        /*07b0*/ 	.short	0x010a
        /*07b2*/ 	.byte	0xff
	.zero		1


	//   ....[108]....
        /*07b4*/ 	.word	0x000070e0
        /*07b8*/ 	.word	0x00000071
        /*07bc*/ 	.word	0x00000070
        /*07c0*/ 	.short	0x010a
        /*07c2*/ 	.byte	0xff
	.zero		1


	//----- nvinfo : EIATTR_NUM_MBARRIERS
	.align		4
.L_47:
        /*07c4*/ 	.byte	0x03, 0x38
        /*07c6*/ 	.short	0x001b


	//----- nvinfo : EIATTR_EXIT_INSTR_OFFSETS
	.align		4
        /*07c8*/ 	.byte	0x04, 0x1c
        /*07ca*/ 	.short	(.L_49 - .L_48)


	//   ....[0]....
.L_48:
        /*07cc*/ 	.word	0x00002720


	//   ....[1]....
        /*07d0*/ 	.word	0x00002c20


	//   ....[2]....
        /*07d4*/ 	.word	0x00002c80


	//   ....[3]....
        /*07d8*/ 	.word	0x00004000


	//   ....[4]....
        /*07dc*/ 	.word	0x00004b30


	//   ....[5]....
        /*07e0*/ 	.word	0x00004b70


	//   ....[6]....
        /*07e4*/ 	.word	0x000067c0


	//----- nvinfo : EIATTR_MAX_THREADS
	.align		4
.L_49:
        /*07e8*/ 	.byte	0x04, 0x05
        /*07ea*/ 	.short	(.L_51 - .L_50)
.L_50:
        /*07ec*/ 	.word	0x00000100
        /*07f0*/ 	.word	0x00000001
        /*07f4*/ 	.word	0x00000001


	//----- nvinfo : EIATTR_CRS_STACK_SIZE
	.align		4
.L_51:
        /*07f8*/ 	.byte	0x04, 0x1e
        /*07fa*/ 	.short	(.L_53 - .L_52)
.L_52:
        /*07fc*/ 	.word	0x00000000


	//----- nvinfo : EIATTR_CBANK_PARAM_SIZE
	.align		4
.L_53:
        /*0800*/ 	.byte	0x03, 0x19
        /*0802*/ 	.short	0x0800


	//----- nvinfo : EIATTR_PARAM_CBANK
	.align		4
        /*0804*/ 	.byte	0x04, 0x0a
        /*0806*/ 	.short	(.L_55 - .L_54)
	.align		4
.L_54:
        /*0808*/ 	.word	index@(.nv.constant0._ZN7cutlass13device_kernelINS_4gemm6kernel13GemmUniversalIN4cute5tupleIJiiiiEEENS1_10collective13CollectiveMmaINS1_35MainloopSm100TmaUmmaWarpSpecializedILi3ELi2ELi4ENS5_IJNS4_1CILi2EEENSA_ILi1EEESC_EEEEENS5_IJNSA_ILi128EEENSA_ILi64EEESF_EEENS_12float_e5m2_tENS5_IJlSC_lEEESI_SJ_NS4_8TiledMMAINS4_8MMA_AtomIJNS4_10MMA_TraitsINS4_25SM100_MMA_F8F6F4_2x1SM_SSEJSI_SI_fSF_SG_NS4_17integral_constantINS4_4UMMA5MajorELSQ_0EEESR_NSO_INSP_7ScaleInELSS_0EEEST_EEEEEENS4_6LayoutINS5_IJSC_SC_SC_EEENS5_IJNSA_ILi0EEESY_SY_EEEEENS5_IJNS4_10UnderscoreES11_S11_EEEEENS4_18SM100_TMA_2SM_LOADENS4_14ComposedLayoutINS4_7SwizzleILi3ELi4ELi3EEENS4_18smem_ptr_flag_bitsILi8EEENSW_INS5_IJNSA_ILi8EEESF_EEENS5_IJSF_SC_EEEEEEEvNS4_8identityES14_S1E_vS1F_EENS_8epilogue10collective18CollectiveEpilogueINS1H_23Sm100TmaWarpSpecializedILi1ELi1ELi32ELb0ELb0EEEJNS5_IJSG_SG_SF_EEENS5_IJNSW_ISG_SC_EES1N_EEESI_SJ_SI_SJ_NS1H_6fusion15FusionCallbacksIS1L_NS1P_17LinearCombinationISI_fSI_fLNS_15FloatRoundStyleE2EEES1M_S1O_JEEENS4_5SM1004TMEM4LOAD26SM100_TMEM_LOAD_32dp32b32xENS4_13SM90_TMA_LOADENS15_INS16_ILi2ELi4ELi3EEES19_NSW_INS5_IJS1A_SG_EEENS5_IJSG_SC_EEEEEEENS4_39AutoVectorizingCopyWithAssumedAlignmentILi128EEENS4_14SM90_TMA_STOREES24_S26_S26_EEEvvEEEEvNT_6ParamsE)
        /*080c*/ 	.short	0x0380
        /*080e*/ 	.short	0x0800


	//----- nvinfo : EIATTR_SW_WAR
	.align		4
.L_55:
        /*0810*/ 	.byte	0x04, 0x36
        /*0812*/ 	.short	(.L_57 - .L_56)
.L_56:
        /*0814*/ 	.word	0x00000008
.L_57:


//--------------------- .nv.callgraph             --------------------------
	.section	.nv.callgraph,"",@"SHT_CUDA_CALLGRAPH"
	.align	4
	.sectionentsize	8
	.align		4
        /*0000*/ 	.word	0x00000000
	.align		4
        /*0004*/ 	.word	0xffffffff
	.align		4
        /*0008*/ 	.word	index@(_ZN7cutlass13device_kernelINS_4gemm6kernel13GemmUniversalIN4cute5tupleIJiiiiEEENS1_10collective13CollectiveMmaINS1_35MainloopSm100TmaUmmaWarpSpecializedILi3ELi2ELi4ENS5_IJNS4_1CILi2EEENSA_ILi1EEESC_EEEEENS5_IJNSA_ILi128EEENSA_ILi64EEESF_EEENS_12float_e5m2_tENS5_IJlSC_lEEESI_SJ_NS4_8TiledMMAINS4_8MMA_AtomIJNS4_10MMA_TraitsINS4_25SM100_MMA_F8F6F4_2x1SM_SSEJSI_SI_fSF_SG_NS4_17integral_constantINS4_4UMMA5MajorELSQ_0EEESR_NSO_INSP_7ScaleInELSS_0EEEST_EEEEEENS4_6LayoutINS5_IJSC_SC_SC_EEENS5_IJNSA_ILi0EEESY_SY_EEEEENS5_IJNS4_10UnderscoreES11_S11_EEEEENS4_18SM100_TMA_2SM_LOADENS4_14ComposedLayoutINS4_7SwizzleILi3ELi4ELi3EEENS4_18smem_ptr_flag_bitsILi8EEENSW_INS5_IJNSA_ILi8EEESF_EEENS5_IJSF_SC_EEEEEEEvNS4_8identityES14_S1E_vS1F_EENS_8epilogue10collective18CollectiveEpilogueINS1H_23Sm100TmaWarpSpecializedILi1ELi1ELi32ELb0ELb0EEEJNS5_IJSG_SG_SF_EEENS5_IJNSW_ISG_SC_EES1N_EEESI_SJ_SI_SJ_NS1H_6fusion15FusionCallbacksIS1L_NS1P_17LinearCombinationISI_fSI_fLNS_15FloatRoundStyleE2EEES1M_S1O_JEEENS4_5SM1004TMEM4LOAD26SM100_TMEM_LOAD_32dp32b32xENS4_13SM90_TMA_LOADENS15_INS16_ILi2ELi4ELi3EEES19_NSW_INS5_IJS1A_SG_EEENS5_IJSG_SC_EEEEEEENS4_39AutoVectorizingCopyWithAssumedAlignmentILi128EEENS4_14SM90_TMA_STOREES24_S26_S26_EEEvvEEEEvNT_6ParamsE)
	.align		4
        /*000c*/ 	.word	index@(__assertfail)
	.align		4
        /*0010*/ 	.word	0x00000000
	.align		4
        /*0014*/ 	.word	0xfffffffe
	.align		4
        /*0018*/ 	.word	0x00000000
	.align		4
        /*001c*/ 	.word	0xfffffffd
	.align		4
        /*0020*/ 	.word	0x00000000
	.align		4
        /*0024*/ 	.word	0xfffffffc


//--------------------- .nv.constant4             --------------------------
	.section	.nv.constant4,"a",@progbits
	.align	8
	.align		8
.nv.constant4:
        /*0000*/ 	.dword	__assertfail
	.align		8
        /*0008*/ 	.dword	__unnamed_1
	.align		8
        /*0010*/ 	.dword	__unnamed_2
	.align		8
        /*0018*/ 	.dword	_ZN39_INTERNAL_ebcb632f_4_k_cu_bff6bf02_89524cuda3std3__45__cpo5beginE
	.align		8
        /*0020*/ 	.dword	_ZN39_INTERNAL_ebcb632f_4_k_cu_bff6bf02_89524cuda3std3__45__cpo3endE
	.align		8
        /*0028*/ 	.dword	_ZN39_INTERNAL_ebcb632f_4_k_cu_bff6bf02_89524cuda3std3__45__cpo6cbeginE
	.align		8
        /*0030*/ 	.dword	_ZN39_INTERNAL_ebcb632f_4_k_cu_bff6bf02_89524cuda3std3__45__cpo4cendE
	.align		8
        /*0038*/ 	.dword	_ZN39_INTERNAL_ebcb632f_4_k_cu_bff6bf02_89524cuda3std3__441_GLOBAL__N__ebcb632f_4_k_cu_bff6bf02_89526ignoreE
	.align		8
        /*0040*/ 	.dword	_ZN39_INTERNAL_ebcb632f_4_k_cu_bff6bf02_89524cuda3std3__419piecewise_constructE
	.align		8
        /*0048*/ 	.dword	_ZN39_INTERNAL_ebcb632f_4_k_cu_bff6bf02_89524cuda3std3__48in_placeE
	.align		8
        /*0050*/ 	.dword	_ZN39_INTERNAL_ebcb632f_4_k_cu_bff6bf02_89524cuda3std6ranges3__45__cpo4swapE
	.align		8
        /*0058*/ 	.dword	_ZN39_INTERNAL_ebcb632f_4_k_cu_bff6bf02_89524cuda3std6ranges3__45__cpo9iter_moveE
	.align		8
        /*0060*/ 	.dword	_ZN39_INTERNAL_ebcb632f_4_k_cu_bff6bf02_89524cute7productE
	.align		8
        /*0068*/ 	.dword	_ZN39_INTERNAL_ebcb632f_4_k_cu_bff6bf02_89524cute1_E
	.align		8
        /*0070*/ 	.dword	$str$25
	.align		8
        /*0078*/ 	.dword	$str$26
	.align		8
        /*0080*/ 	.dword	$str$27
	.align		8
        /*0088*/ 	.dword	$str$28


//--------------------- .text._ZN7cutlass13device_kernelINS_4gemm6kernel13GemmUniversalIN4cute5tupleIJiiiiEEENS1_10collective13CollectiveMmaINS1_35MainloopSm100TmaUmmaWarpSpecializedILi3ELi2ELi4ENS5_IJNS4_1CILi2EEENSA_ILi1EEESC_EEEEENS5_IJNSA_ILi128EEENSA_ILi64EEESF_EEENS_12float_e5m2_tENS5_IJlSC_lEEESI_SJ_NS4_8TiledMMAINS4_8MMA_AtomIJNS4_10MMA_TraitsINS4_25SM100_MMA_F8F6F4_2x1SM_SSEJSI_SI_fSF_SG_NS4_17integral_constantINS4_4UMMA5MajorELSQ_0EEESR_NSO_INSP_7ScaleInELSS_0EEEST_EEEEEENS4_6LayoutINS5_IJSC_SC_SC_EEENS5_IJNSA_ILi0EEESY_SY_EEEEENS5_IJNS4_10UnderscoreES11_S11_EEEEENS4_18SM100_TMA_2SM_LOADENS4_14ComposedLayoutINS4_7SwizzleILi3ELi4ELi3EEENS4_18smem_ptr_flag_bitsILi8EEENSW_INS5_IJNSA_ILi8EEESF_EEENS5_IJSF_SC_EEEEEEEvNS4_8identityES14_S1E_vS1F_EENS_8epilogue10collective18CollectiveEpilogueINS1H_23Sm100TmaWarpSpecializedILi1ELi1ELi32ELb0ELb0EEEJNS5_IJSG_SG_SF_EEENS5_IJNSW_ISG_SC_EES1N_EEESI_SJ_SI_SJ_NS1H_6fusion15FusionCallbacksIS1L_NS1P_17LinearCombinationISI_fSI_fLNS_15FloatRoundStyleE2EEES1M_S1O_JEEENS4_5SM1004TMEM4LOAD26SM100_TMEM_LOAD_32dp32b32xENS4_13SM90_TMA_LOADENS15_INS16_ILi2ELi4ELi3EEES19_NSW_INS5_IJS1A_SG_EEENS5_IJSG_SC_EEEEEEENS4_39AutoVectorizingCopyWithAssumedAlignmentILi128EEENS4_14SM90_TMA_STOREES24_S26_S26_EEEvvEEEEvNT_6ParamsE --------------------------
	.section	.text._ZN7cutlass13device_kernelINS_4gemm6kernel13GemmUniversalIN4cute5tupleIJiiiiEEENS1_10collective13CollectiveMmaINS1_35MainloopSm100TmaUmmaWarpSpecializedILi3ELi2ELi4ENS5_IJNS4_1CILi2EEENSA_ILi1EEESC_EEEEENS5_IJNSA_ILi128EEENSA_ILi64EEESF_EEENS_12float_e5m2_tENS5_IJlSC_lEEESI_SJ_NS4_8TiledMMAINS4_8MMA_AtomIJNS4_10MMA_TraitsINS4_25SM100_MMA_F8F6F4_2x1SM_SSEJSI_SI_fSF_SG_NS4_17integral_constantINS4_4UMMA5MajorELSQ_0EEESR_NSO_INSP_7ScaleInELSS_0EEEST_EEEEEENS4_6LayoutINS5_IJSC_SC_SC_EEENS5_IJNSA_ILi0EEESY_SY_EEEEENS5_IJNS4_10UnderscoreES11_S11_EEEEENS4_18SM100_TMA_2SM_LOADENS4_14ComposedLayoutINS4_7SwizzleILi3ELi4ELi3EEENS4_18smem_ptr_flag_bitsILi8EEENSW_INS5_IJNSA_ILi8EEESF_EEENS5_IJSF_SC_EEEEEEEvNS4_8identityES14_S1E_vS1F_EENS_8epilogue10collective18CollectiveEpilogueINS1H_23Sm100TmaWarpSpecializedILi1ELi1ELi32ELb0ELb0EEEJNS5_IJSG_SG_SF_EEENS5_IJNSW_ISG_SC_EES1N_EEESI_SJ_SI_SJ_NS1H_6fusion15FusionCallbacksIS1L_NS1P_17LinearCombinationISI_fSI_fLNS_15FloatRoundStyleE2EEES1M_S1O_JEEENS4_5SM1004TMEM4LOAD26SM100_TMEM_LOAD_32dp32b32xENS4_13SM90_TMA_LOADENS15_INS16_ILi2ELi4ELi3EEES19_NSW_INS5_IJS1A_SG_EEENS5_IJSG_SC_EEEEEEENS4_39AutoVectorizingCopyWithAssumedAlignmentILi128EEENS4_14SM90_TMA_STOREES24_S26_S26_EEEvvEEEEvNT_6ParamsE,"ax",@progbits
	.align	128
.text._ZN7cutlass13device_kernelINS_4gemm6kernel13GemmUniversalIN4cute5tupleIJiiiiEEENS1_10collective13CollectiveMmaINS1_35MainloopSm100TmaUmmaWarpSpecializedILi3ELi2ELi4ENS5_IJNS4_1CILi2EEENSA_ILi1EEESC_EEEEENS5_IJNSA_ILi128EEENSA_ILi64EEESF_EEENS_12float_e5m2_tENS5_IJlSC_lEEESI_SJ_NS4_8TiledMMAINS4_8MMA_AtomIJNS4_10MMA_TraitsINS4_25SM100_MMA_F8F6F4_2x1SM_SSEJSI_SI_fSF_SG_NS4_17integral_constantINS4_4UMMA5MajorELSQ_0EEESR_NSO_INSP_7ScaleInELSS_0EEEST_EEEEEENS4_6LayoutINS5_IJSC_SC_SC_EEENS5_IJNSA_ILi0EEESY_SY_EEEEENS5_IJNS4_10UnderscoreES11_S11_EEEEENS4_18SM100_TMA_2SM_LOADENS4_14ComposedLayoutINS4_7SwizzleILi3ELi4ELi3EEENS4_18smem_ptr_flag_bitsILi8EEENSW_INS5_IJNSA_ILi8EEESF_EEENS5_IJSF_SC_EEEEEEEvNS4_8identityES14_S1E_vS1F_EENS_8epilogue10collective18CollectiveEpilogueINS1H_23Sm100TmaWarpSpecializedILi1ELi1ELi32ELb0ELb0EEEJNS5_IJSG_SG_SF_EEENS5_IJNSW_ISG_SC_EES1N_EEESI_SJ_SI_SJ_NS1H_6fusion15FusionCallbacksIS1L_NS1P_17LinearCombinationISI_fSI_fLNS_15FloatRoundStyleE2EEES1M_S1O_JEEENS4_5SM1004TMEM4LOAD26SM100_TMEM_LOAD_32dp32b32xENS4_13SM90_TMA_LOADENS15_INS16_ILi2ELi4ELi3EEES19_NSW_INS5_IJS1A_SG_EEENS5_IJSG_SC_EEEEEEENS4_39AutoVectorizingCopyWithAssumedAlignmentILi128EEENS4_14SM90_TMA_STOREES24_S26_S26_EEEvvEEEEvNT_6ParamsE:
        .type           _ZN7cutlass13device_kernelINS_4gemm6kernel13GemmUniversalIN4cute5tupleIJiiiiEEENS1_10collective13CollectiveMmaINS1_35MainloopSm100TmaUmmaWarpSpecializedILi3ELi2ELi4ENS5_IJNS4_1CILi2EEENSA_ILi1EEESC_EEEEENS5_IJNSA_ILi128EEENSA_ILi64EEESF_EEENS_12float_e5m2_tENS5_IJlSC_lEEESI_SJ_NS4_8TiledMMAINS4_8MMA_AtomIJNS4_10MMA_TraitsINS4_25SM100_MMA_F8F6F4_2x1SM_SSEJSI_SI_fSF_SG_NS4_17integral_constantINS4_4UMMA5MajorELSQ_0EEESR_NSO_INSP_7ScaleInELSS_0EEEST_EEEEEENS4_6LayoutINS5_IJSC_SC_SC_EEENS5_IJNSA_ILi0EEESY_SY_EEEEENS5_IJNS4_10UnderscoreES11_S11_EEEEENS4_18SM100_TMA_2SM_LOADENS4_14ComposedLayoutINS4_7SwizzleILi3ELi4ELi3EEENS4_18smem_ptr_flag_bitsILi8EEENSW_INS5_IJNSA_ILi8EEESF_EEENS5_IJSF_SC_EEEEEEEvNS4_8identityES14_S1E_vS1F_EENS_8epilogue10collective18CollectiveEpilogueINS1H_23Sm100TmaWarpSpecializedILi1ELi1ELi32ELb0ELb0EEEJNS5_IJSG_SG_SF_EEENS5_IJNSW_ISG_SC_EES1N_EEESI_SJ_SI_SJ_NS1H_6fusion15FusionCallbacksIS1L_NS1P_17LinearCombinationISI_fSI_fLNS_15FloatRoundStyleE2EEES1M_S1O_JEEENS4_5SM1004TMEM4LOAD26SM100_TMEM_LOAD_32dp32b32xENS4_13SM90_TMA_LOADENS15_INS16_ILi2ELi4ELi3EEES19_NSW_INS5_IJS1A_SG_EEENS5_IJSG_SC_EEEEEEENS4_39AutoVectorizingCopyWithAssumedAlignmentILi128EEENS4_14SM90_TMA_STOREES24_S26_S26_EEEvvEEEEvNT_6ParamsE,@function
        .size           _ZN7cutlass13device_kernelINS_4gemm6kernel13GemmUniversalIN4cute5tupleIJiiiiEEENS1_10collective13CollectiveMmaINS1_35MainloopSm100TmaUmmaWarpSpecializedILi3ELi2ELi4ENS5_IJNS4_1CILi2EEENSA_ILi1EEESC_EEEEENS5_IJNSA_ILi128EEENSA_ILi64EEESF_EEENS_12float_e5m2_tENS5_IJlSC_lEEESI_SJ_NS4_8TiledMMAINS4_8MMA_AtomIJNS4_10MMA_TraitsINS4_25SM100_MMA_F8F6F4_2x1SM_SSEJSI_SI_fSF_SG_NS4_17integral_constantINS4_4UMMA5MajorELSQ_0EEESR_NSO_INSP_7ScaleInELSS_0EEEST_EEEEEENS4_6LayoutINS5_IJSC_SC_SC_EEENS5_IJNSA_ILi0EEESY_SY_EEEEENS5_IJNS4_10UnderscoreES11_S11_EEEEENS4_18SM100_TMA_2SM_LOADENS4_14ComposedLayoutINS4_7SwizzleILi3ELi4ELi3EEENS4_18smem_ptr_flag_bitsILi8EEENSW_INS5_IJNSA_ILi8EEESF_EEENS5_IJSF_SC_EEEEEEEvNS4_8identityES14_S1E_vS1F_EENS_8epilogue10collective18CollectiveEpilogueINS1H_23Sm100TmaWarpSpecializedILi1ELi1ELi32ELb0ELb0EEEJNS5_IJSG_SG_SF_EEENS5_IJNSW_ISG_SC_EES1N_EEESI_SJ_SI_SJ_NS1H_6fusion15FusionCallbacksIS1L_NS1P_17LinearCombinationISI_fSI_fLNS_15FloatRoundStyleE2EEES1M_S1O_JEEENS4_5SM1004TMEM4LOAD26SM100_TMEM_LOAD_32dp32b32xENS4_13SM90_TMA_LOADENS15_INS16_ILi2ELi4ELi3EEES19_NSW_INS5_IJS1A_SG_EEENS5_IJSG_SC_EEEEEEENS4_39AutoVectorizingCopyWithAssumedAlignmentILi128EEENS4_14SM90_TMA_STOREES24_S26_S26_EEEvvEEEEvNT_6ParamsE,(.L_x_146 - _ZN7cutlass13device_kernelINS_4gemm6kernel13GemmUniversalIN4cute5tupleIJiiiiEEENS1_10collective13CollectiveMmaINS1_35MainloopSm100TmaUmmaWarpSpecializedILi3ELi2ELi4ENS5_IJNS4_1CILi2EEENSA_ILi1EEESC_EEEEENS5_IJNSA_ILi128EEENSA_ILi64EEESF_EEENS_12float_e5m2_tENS5_IJlSC_lEEESI_SJ_NS4_8TiledMMAINS4_8MMA_AtomIJNS4_10MMA_TraitsINS4_25SM100_MMA_F8F6F4_2x1SM_SSEJSI_SI_fSF_SG_NS4_17integral_constantINS4_4UMMA5MajorELSQ_0EEESR_NSO_INSP_7ScaleInELSS_0EEEST_EEEEEENS4_6LayoutINS5_IJSC_SC_SC_EEENS5_IJNSA_ILi0EEESY_SY_EEEEENS5_IJNS4_10UnderscoreES11_S11_EEEEENS4_18SM100_TMA_2SM_LOADENS4_14ComposedLayoutINS4_7SwizzleILi3ELi4ELi3EEENS4_18smem_ptr_flag_bitsILi8EEENSW_INS5_IJNSA_ILi8EEESF_EEENS5_IJSF_SC_EEEEEEEvNS4_8identityES14_S1E_vS1F_EENS_8epilogue10collective18CollectiveEpilogueINS1H_23Sm100TmaWarpSpecializedILi1ELi1ELi32ELb0ELb0EEEJNS5_IJSG_SG_SF_EEENS5_IJNSW_ISG_SC_EES1N_EEESI_SJ_SI_SJ_NS1H_6fusion15FusionCallbacksIS1L_NS1P_17LinearCombinationISI_fSI_fLNS_15FloatRoundStyleE2EEES1M_S1O_JEEENS4_5SM1004TMEM4LOAD26SM100_TMEM_LOAD_32dp32b32xENS4_13SM90_TMA_LOADENS15_INS16_ILi2ELi4ELi3EEES19_NSW_INS5_IJS1A_SG_EEENS5_IJSG_SC_EEEEEEENS4_39AutoVectorizingCopyWithAssumedAlignmentILi128EEENS4_14SM90_TMA_STOREES24_S26_S26_EEEvvEEEEvNT_6ParamsE)
        .other          _ZN7cutlass13device_kernelINS_4gemm6kernel13GemmUniversalIN4cute5tupleIJiiiiEEENS1_10collective13CollectiveMmaINS1_35MainloopSm100TmaUmmaWarpSpecializedILi3ELi2ELi4ENS5_IJNS4_1CILi2EEENSA_ILi1EEESC_EEEEENS5_IJNSA_ILi128EEENSA_ILi64EEESF_EEENS_12float_e5m2_tENS5_IJlSC_lEEESI_SJ_NS4_8TiledMMAINS4_8MMA_AtomIJNS4_10MMA_TraitsINS4_25SM100_MMA_F8F6F4_2x1SM_SSEJSI_SI_fSF_SG_NS4_17integral_constantINS4_4UMMA5MajorELSQ_0EEESR_NSO_INSP_7ScaleInELSS_0EEEST_EEEEEENS4_6LayoutINS5_IJSC_SC_SC_EEENS5_IJNSA_ILi0EEESY_SY_EEEEENS5_IJNS4_10UnderscoreES11_S11_EEEEENS4_18SM100_TMA_2SM_LOADENS4_14ComposedLayoutINS4_7SwizzleILi3ELi4ELi3EEENS4_18smem_ptr_flag_bitsILi8EEENSW_INS5_IJNSA_ILi8EEESF_EEENS5_IJSF_SC_EEEEEEEvNS4_8identityES14_S1E_vS1F_EENS_8epilogue10collective18CollectiveEpilogueINS1H_23Sm100TmaWarpSpecializedILi1ELi1ELi32ELb0ELb0EEEJNS5_IJSG_SG_SF_EEENS5_IJNSW_ISG_SC_EES1N_EEESI_SJ_SI_SJ_NS1H_6fusion15FusionCallbacksIS1L_NS1P_17LinearCombinationISI_fSI_fLNS_15FloatRoundStyleE2EEES1M_S1O_JEEENS4_5SM1004TMEM4LOAD26SM100_TMEM_LOAD_32dp32b32xENS4_13SM90_TMA_LOADENS15_INS16_ILi2ELi4ELi3EEES19_NSW_INS5_IJS1A_SG_EEENS5_IJSG_SC_EEEEEEENS4_39AutoVectorizingCopyWithAssumedAlignmentILi128EEENS4_14SM90_TMA_STOREES24_S26_S26_EEEvvEEEEvNT_6ParamsE,@"STO_CUDA_ENTRY STV_DEFAULT"
_ZN7cutlass13device_kernelINS_4gemm6kernel13GemmUniversalIN4cute5tupleIJiiiiEEENS1_10collective13CollectiveMmaINS1_35MainloopSm100TmaUmmaWarpSpecializedILi3ELi2ELi4ENS5_IJNS4_1CILi2EEENSA_ILi1EEESC_EEEEENS5_IJNSA_ILi128EEENSA_ILi64EEESF_EEENS_12float_e5m2_tENS5_IJlSC_lEEESI_SJ_NS4_8TiledMMAINS4_8MMA_AtomIJNS4_10MMA_TraitsINS4_25SM100_MMA_F8F6F4_2x1SM_SSEJSI_SI_fSF_SG_NS4_17integral_constantINS4_4UMMA5MajorELSQ_0EEESR_NSO_INSP_7ScaleInELSS_0EEEST_EEEEEENS4_6LayoutINS5_IJSC_SC_SC_EEENS5_IJNSA_ILi0EEESY_SY_EEEEENS5_IJNS4_10UnderscoreES11_S11_EEEEENS4_18SM100_TMA_2SM_LOADENS4_14ComposedLayoutINS4_7SwizzleILi3ELi4ELi3EEENS4_18smem_ptr_flag_bitsILi8EEENSW_INS5_IJNSA_ILi8EEESF_EEENS5_IJSF_SC_EEEEEEEvNS4_8identityES14_S1E_vS1F_EENS_8epilogue10collective18CollectiveEpilogueINS1H_23Sm100TmaWarpSpecializedILi1ELi1ELi32ELb0ELb0EEEJNS5_IJSG_SG_SF_EEENS5_IJNSW_ISG_SC_EES1N_EEESI_SJ_SI_SJ_NS1H_6fusion15FusionCallbacksIS1L_NS1P_17LinearCombinationISI_fSI_fLNS_15FloatRoundStyleE2EEES1M_S1O_JEEENS4_5SM1004TMEM4LOAD26SM100_TMEM_LOAD_32dp32b32xENS4_13SM90_TMA_LOADENS15_INS16_ILi2ELi4ELi3EEES19_NSW_INS5_IJS1A_SG_EEENS5_IJSG_SC_EEEEEEENS4_39AutoVectorizingCopyWithAssumedAlignmentILi128EEENS4_14SM90_TMA_STOREES24_S26_S26_EEEvvEEEEvNT_6ParamsE:
[----:B------:R-:W1:Y:S01]  /*0000*/  LDC R1, c[0x0][0x37c] ;  /* 0x0000df00ff017b82 */ /* 0x000e620000000800 */
[----:B------:R-:W2:Y:S01]  /*0010*/  S2R R103, SR_TID.X ;  /* 0x0000000000677919 */ /* 0x000ea20000002100 */
[----:B------:R-:W3:Y:S06]  /*0020*/  LDCU.64 UR6, c[0x0][0x890] ;  /* 0x00011200ff0677ac */ /* 0x000eec0008000a00 */
[----:B------:R-:W4:Y:S01]  /*0030*/  S2UR UR37, SR_CgaCtaId ;  /* 0x00000000002579c3 */ /* 0x000f220000008800 */
[----:B------:R-:W-:Y:S02]  /*0040*/  PRMT R95, RZ, 0x7610, R95 ;  /* 0x00007610ff5f7816 */ /* 0x000fe4000000005f */
[----:B------:R-:W-:Y:S01]  /*0050*/  ELECT P1, URZ, PT ;  /* 0x0000000000ff782f */ /* 0x000fe20003820000 */
[----:B------:R-:W1:Y:S01]  /*0060*/  LDCU.64 UR40, c[0x0][0x358] ;  /* 0x00006b00ff2877ac */ /* 0x000e620008000a00 */
[----:B---3--:R-:W-:-:S04]  /*0070*/  UISETP.NE.U32.AND UP0, UPT, UR6, URZ, UPT ;  /* 0x000000ff0600728c */ /* 0x008fc8000bf05070 */
[----:B------:R-:W-:Y:S02]  /*0080*/  UISETP.NE.AND.EX UP0, UPT, UR7, URZ, UPT, UP0 ;  /* 0x000000ff0700728c */ /* 0x000fe4000bf05300 */
[----:B----4-:R-:W-:Y:S02]  /*0090*/  ULOP3.LUT UR5, UR37, 0x1, URZ, 0xc0, !UPT ;  /* 0x0000000125057892 */ /* 0x010fe4000f8ec0ff */
[----:B------:R-:W-:Y:S01]  /*00a0*/  ULOP3.LUT UR4, UR37, 0x1, URZ, 0x3c, !UPT ;  /* 0x0000000125047892 */ /* 0x000fe2000f8e3cff */
[----:B--2---:R-:W-:-:S05]  /*00b0*/  SHF.R.U32.HI R106, RZ, 0x5, R103 ;  /* 0x00000005ff6a7819 */ /* 0x004fca0000011667 */
[----:B------:R-:W2:Y:S02]  /*00c0*/  SHFL.IDX PT, R0, R106, RZ, 0x1f ;  /* 0x00001fff6a007589 */ /* 0x000ea400000e0000 */
[----:B--2---:R-:W-:Y:S01]  /*00d0*/  R2UR UR10, R0 ;  /* 0x00000000000a72ca */ /* 0x004fe200000e0000 */
[----:B-1----:R-:W-:-:S14]  /*00e0*/  BRA.U UP0, `(.L_x_0) ;  /* 0x00000001002c7547 */ /* 0x002fdc000b800000 */
[----:B------:R-:W1:Y:S02]  /*00f0*/  LDCU.64 UR8, c[0x0][0x888] ;  /* 0x00011100ff0877ac */ /* 0x000e640008000a00 */
[----:B-1----:R-:W-:-:S04]  /*0100*/  UISETP.NE.U32.AND UP0, UPT, UR8, URZ, UPT ;  /* 0x000000ff0800728c */ /* 0x002fc8000bf05070 */
[----:B------:R-:W-:-:S09]  /*0110*/  UISETP.NE.AND.EX UP0, UPT, UR9, URZ, UPT, UP0 ;  /* 0x000000ff0900728c */ /* 0x000fd2000bf05300 */
[----:B------:R-:W-:Y:S05]  /*0120*/  BRA.U !UP0, `(.L_x_1) ;  /* 0x0000000108107547 */ /* 0x000fea000b800000 */
[----:B------:R-:W1:Y:S02]  /*0130*/  LDC.64 R2, c[0x0][0x888] ;  /* 0x00022200ff027b82 */ /* 0x000e640000000a00 */
[----:B-1----:R1:W5:Y:S01]  /*0140*/  LDG.E R49, desc[UR40][R2.64] ;  /* 0x0000002802317981 */ /* 0x002362000c1e1900 */
[----:B------:R-:W-:Y:S01]  /*0150*/  HFMA2 R95, -RZ, RZ, 0, 5.9604644775390625e-08 ;  /* 0x00000001ff5f7431 */ /* 0x000fe200000001ff */
[----:B------:R-:W-:Y:S05]  /*0160*/  BRA `(.L_x_0) ;  /* 0x00000000000c7947 */ /* 0x000fea0003800000 */
.L_x_1:
[----:B------:R-:W1:Y:S01]  /*0170*/  LDCU UR8, c[0x0][0x880] ;  /* 0x00011000ff0877ac */ /* 0x000e620008000800 */
[----:B------:R-:W-:Y:S01]  /*0180*/  HFMA2 R95, -RZ, RZ, 0, 5.9604644775390625e-08 ;  /* 0x00000001ff5f7431 */ /* 0x000fe200000001ff */
[----:B-1----:R-:W-:-:S07]  /*0190*/  MOV R49, UR8 ;  /* 0x0000000800317c02 */ /* 0x002fce0008000f00 */
.L_x_0:
[----:B------:R-:W2:Y:S02]  /*01a0*/  LDCU.64 UR8, c[0x0][0x8b0] ;  /* 0x00011600ff0877ac */ /* 0x000ea40008000a00 */
[----:B--2---:R-:W-:-:S04]  /*01b0*/  UISETP.NE.U32.AND UP0, UPT, UR8, URZ, UPT ;  /* 0x000000ff0800728c */ /* 0x004fc8000bf05070 */
[----:B------:R-:W-:-:S09]  /*01c0*/  UISETP.NE.AND.EX UP0, UPT, UR9, URZ, UPT, UP0 ;  /* 0x000000ff0900728c */ /* 0x000fd2000bf05300 */
[----:B------:R-:W-:Y:S05]  /*01d0*/  BRA.U UP0, `(.L_x_2) ;  /* 0x0000000100247547 */ /* 0x000fea000b800000 */
[----:B------:R-:W2:Y:S02]  /*01e0*/  LDCU.64 UR8, c[0x0][0x8a8] ;  /* 0x00011500ff0877ac */ /* 0x000ea40008000a00 */
[----:B--2---:R-:W-:-:S04]  /*01f0*/  UISETP.NE.U32.AND UP0, UPT, UR8, URZ, UPT ;  /* 0x000000ff0800728c */ /* 0x004fc8000bf05070 */
[----:B------:R-:W-:-:S09]  /*0200*/  UISETP.NE.AND.EX UP0, UPT, UR9, URZ, UPT, UP0 ;  /* 0x000000ff0900728c */ /* 0x000fd2000bf05300 */
[----:B------:R-:W-:Y:S05]  /*0210*/  BRA.U !UP0, `(.L_x_3) ;  /* 0x00000001080c7547 */ /* 0x000fea000b800000 */
[----:B------:R-:W2:Y:S02]  /*0220*/  LDC.64 R46, c[0x0][0x8a8] ;  /* 0x00022a00ff2e7b82 */ /* 0x000ea40000000a00 */
[----:B--2---:R2:W5:Y:S01]  /*0230*/  LDG.E R46, desc[UR40][R46.64] ;  /* 0x000000282e2e7981 */ /* 0x004562000c1e1900 */
[----:B------:R-:W-:Y:S05]  /*0240*/  BRA `(.L_x_2) ;  /* 0x0000000000087947 */ /* 0x000fea0003800000 */
.L_x_3:
[----:B------:R-:W2:Y:S02]  /*0250*/  LDCU UR8, c[0x0][0x8a0] ;  /* 0x00011400ff0877ac */ /* 0x000ea40008000800 */
[----:B--2---:R-:W-:Y:S02]  /*0260*/  MOV R46, UR8 ;  /* 0x00000008002e7c02 */ /* 0x004fe40008000f00 */
.L_x_2:
[----:B------:R-:W-:Y:S01]  /*0270*/  IMAD.U32 R0, RZ, RZ, UR10 ;  /* 0x0000000aff007e24 */ /* 0x000fe2000f8e00ff */
[----:B------:R-:W-:Y:S04]  /*0280*/  BSSY.RECONVERGENT B0, `(.L_x_4) ;  /* 0x000000c000007945 */ /* 0x000fe80003800200 */
[C---:B------:R-:W-:Y:S02]  /*0290*/  ISETP.NE.OR P2, PT, R0.reuse, 0x1, !P1 ;  /* 0x000000010000780c */ /* 0x040fe40004f45670 */
[----:B------:R-:W-:-:S11]  /*02a0*/  ISETP.NE.OR P0, PT, R0, 0x3, !P1 ;  /* 0x000000030000780c */ /* 0x000fd60004f05670 */
[----:B------:R-:W-:Y:S05]  /*02b0*/  @P2 BRA `(.L_x_5) ;  /* 0x0000000000202947 */ /* 0x000fea0003800000 */
[----:B------:R-:W3:Y:S02]  /*02c0*/  LDCU.64 UR8, c[0x0][0x348] ;  /* 0x00006900ff0877ac */ /* 0x000ee40008000a00 */
[----:B---3--:R-:W-:Y:S02]  /*02d0*/  UIADD3 UR12, UP1, UPT, UR8, 0x80, URZ ;  /* 0x00000080080c7890 */ /* 0x008fe4000ff3e0ff */
[----:B------:R-:W-:Y:S02]  /*02e0*/  UIADD3 UR8, UP0, UPT, UR8, 0x180, URZ ;  /* 0x0000018008087890 */ /* 0x000fe4000ff1e0ff */
[----:B------:R-:W-:Y:S02]  /*02f0*/  UIADD3.X UR13, UPT, UPT, URZ, UR9, URZ, UP1, !UPT ;  /* 0x00000009ff0d7290 */ /* 0x000fe40008ffe4ff */
[----:B------:R-:W-:-:S07]  /*0300*/  UIADD3.X UR9, UPT, UPT, URZ, UR9, URZ, UP0, !UPT ;  /* 0x00000009ff097290 */ /* 0x000fce00087fe4ff */
[----:B------:R3:W-:Y:S02]  /*0310*/  UTMACCTL.PF [UR12] ;  /* 0x000000000c0079b9 */ /* 0x0007e40008040000 */
[----:B------:R3:W-:Y:S02]  /*0320*/  UTMACCTL.PF [UR8] ;  /* 0x00000000080079b9 */ /* 0x0007e40008040000 */
[----:B---3--:R-:W-:Y:S01]  /*0330*/  NOP ;  /* 0x0000000000007918 */ /* 0x008fe20000000000 */
.L_x_5:
[----:B------:R-:W-:Y:S05]  /*0340*/  BSYNC.RECONVERGENT B0 ;  /* 0x0000000000007941 */ /* 0x000fea0003800200 */
.L_x_4:
[----:B------:R-:W-:Y:S04]  /*0350*/  BSSY.RECONVERGENT B0, `(.L_x_6) ;  /* 0x000000a000007945 */ /* 0x000fe80003800200 */
        /* <DEDUP_REMOVED lines=9> */
.L_x_7:
[----:B------:R-:W-:Y:S05]  /*03f0*/  BSYNC.RECONVERGENT B0 ;  /* 0x0000000000007941 */ /* 0x000fea0003800200 */
.L_x_6:
[----:B------:R-:W3:Y:S01]  /*0400*/  LDCU.64 UR8, c[0x0][0x888] ;  /* 0x00011100ff0877ac */ /* 0x000ee20008000a00 */
[----:B------:R-:W-:Y:S02]  /*0410*/  UISETP.EQ.U32.AND UP1, UPT, UR6, URZ, UPT ;  /* 0x000000ff0600728c */ /* 0x000fe4000bf22070 */
[----:B------:R-:W-:Y:S02]  /*0420*/  UPLOP3.LUT UP5, UPT, UPT, UPT, UPT, 0x80, 0x8 ;  /* 0x000000000008789c */ /* 0x000fe40003faf070 */
[----:B---3--:R-:W-:-:S04]  /*0430*/  UISETP.NE.U32.AND UP0, UPT, UR8, URZ, UPT ;  /* 0x000000ff0800728c */ /* 0x008fc8000bf05070 */
[----:B------:R-:W-:-:S04]  /*0440*/  UISETP.NE.AND.EX UP0, UPT, UR9, URZ, UPT, UP0 ;  /* 0x000000ff0900728c */ /* 0x000fc8000bf05300 */
[----:B------:R-:W-:-:S04]  /*0450*/  UISETP.EQ.OR.EX UP2, UPT, UR7, URZ, !UP0, UP1 ;  /* 0x000000ff0700728c */ /* 0x000fc8000c742710 */
[----:B------:R-:W-:-:S05]  /*0460*/  UP2UR UR44, UPR, URZ, 0x4 ;  /* 0x00000004ff2c7883 */ /* 0x000fca0008000000 */
[----:B------:R-:W-:Y:S07]  /*0470*/  BRA.U !UP2, `(.L_x_8) ;  /* 0x000000010a207547 */ /* 0x000fee000b800000 */
[----:B------:R-:W-:Y:S01]  /*0480*/  UISETP.NE.U32.AND UP2, UPT, UR6, URZ, UPT ;  /* 0x000000ff0600728c */ /* 0x000fe2000bf45070 */
[----:B-----5:R-:W-:Y:S01]  /*0490*/  FSETP.NEU.AND P0, PT, R49, RZ, PT ;  /* 0x000000ff3100720b */ /* 0x020fe20003f0d000 */
[----:B------:R-:W-:Y:S02]  /*04a0*/  USEL UR6, URZ, 0xffffffff, UP0 ;  /* 0xffffffffff067887 */ /* 0x000fe40008000000 */
[----:B------:R-:W-:-:S10]  /*04b0*/  UISETP.NE.AND.EX UP2, UPT, UR7, URZ, UPT, UP2 ;  /* 0x000000ff0700728c */ /* 0x000fd4000bf45320 */
[----:B------:R-:W-:Y:S01]  /*04c0*/  VOTEU.ANY UP1, P0 ;  /* 0x0000000000ff7886 */ /* 0x000fe20000020100 */
[----:B------:R-:W-:-:S04]  /*04d0*/  @!UP2 USEL UR6, URZ, 0xffffffff, UP1 ;  /* 0xffffffffff06a887 */ /* 0x000fc80008800000 */
[----:B------:R-:W-:-:S04]  /*04e0*/  ULOP3.LUT UR6, UR6, 0x1, URZ, 0xc0, !UPT ;  /* 0x0000000106067892 */ /* 0x000fc8000f8ec0ff */
[----:B------:R-:W-:-:S11]  /*04f0*/  UISETP.NE.U32.AND UP5, UPT, UR6, 0x1, UPT ;  /* 0x000000010600788c */ /* 0x000fd6000bfa5070 */
.L_x_8:
[----:B------:R-:W3:Y:S01]  /*0500*/  SHFL.IDX PT, R0, R106, RZ, 0x1f ;  /* 0x00001fff6a007589 */ /* 0x000ee200000e0000 */
[----:B------:R-:W-:-:S04]  /*0510*/  UISETP.NE.AND UP1, UPT, UR10, 0x2, UPT ;  /* 0x000000020a00788c */ /* 0x000fc8000bf25270 */
[----:B------:R-:W-:Y:S02]  /*0520*/  UISETP.EQ.AND UP2, UPT, UR5, URZ, !UP1 ;  /* 0x000000ff0500728c */ /* 0x000fe4000cf42270 */
[----:B------:R-:W-:-:S04]  /*0530*/  USEL UR7, URZ, 0x1, UP1 ;  /* 0x00000001ff077887 */ /* 0x000fc80008800000 */
[----:B------:R-:W-:Y:S02]  /*0540*/  PLOP3.LUT P5, PT, P1, PT, UP2, 0x80, 0x8 ;  /* 0x000000000008781c */ /* 0x000fe40000faf028 */
[----:B---3--:R-:W-:-:S13]  /*0550*/  ISETP.NE.AND P0, PT, R0, RZ, PT ;  /* 0x000000ff0000720c */ /* 0x008fda0003f05270 */
[----:B------:R-:W-:Y:S05]  /*0560*/  @P0 BRA `(.L_x_9) ;  /* 0x00000000003c0947 */ /* 0x000fea0003800000 */
[----:B------:R-:W-:Y:S01]  /*0570*/  UMOV UR8, 0x400 ;  /* 0x0000040000087882 */ /* 0x000fe20000000000 */
[----:B------:R-:W-:Y:S01]  /*0580*/  UMOV UR6, 0x1 ;  /* 0x0000000100067882 */ /* 0x000fe20000000000 */
[----:B------:R-:W-:Y:S02]  /*0590*/  ULEA UR8, UR37, UR8, 0x18 ;  /* 0x0000000825087291 */ /* 0x000fe4000f8ec0ff */
[----:B------:R-:W-:-:S04]  /*05a0*/  UIADD3 UR12, UPT, UPT, -UR6, 0x100000, URZ ;  /* 0x00100000060c7890 */ /* 0x000fc8000fffe1ff */
[----:B------:R-:W-:Y:S02]  /*05b0*/  USHF.L.U32 UR13, UR12, 0xb, URZ ;  /* 0x0000000b0c0d7899 */ /* 0x000fe400080006ff */
[----:B------:R-:W-:Y:S01]  /*05c0*/  USHF.L.U32 UR12, UR12, 0x1, URZ ;  /* 0x000000010c0c7899 */ /* 0x000fe200080006ff */
[----:B------:R-:W-:Y:S01]  /*05d0*/  ELECT P0, URZ, PT ;  /* 0x0000000000ff782f */ /* 0x000fe20003800000 */
[----:B------:R-:W3:Y:S10]  /*05e0*/  FENCE.VIEW.ASYNC.S ;  /* 0x00000000000073c6 */ /* 0x000ef40000000000 */
[----:B---3--:R3:W4:Y:S01]  /*05f0*/  SYNCS.EXCH.64 URZ, [UR8], UR12 ;  /* 0x0000000c08ff75b2 */ /* 0x0087220008000100 */
[----:B------:R3:W1:Y:S01]  /*0600*/  SYNCS.EXCH.64 URZ, [UR8+0x18], UR12 ;  /* 0x0000180c08ff75b2 */ /* 0x0006620008000100 */
[----:B------:R3:W1:Y:S01]  /*0610*/  SYNCS.EXCH.64 URZ, [UR8+0x8], UR12 ;  /* 0x0000080c08ff75b2 */ /* 0x0006620008000100 */
[----:B------:R3:W1:Y:S01]  /*0620*/  SYNCS.EXCH.64 URZ, [UR8+0x20], UR12 ;  /* 0x0000200c08ff75b2 */ /* 0x0006620008000100 */
[----:B------:R3:W1:Y:S01]  /*0630*/  SYNCS.EXCH.64 URZ, [UR8+0x10], UR12 ;  /* 0x0000100c08ff75b2 */ /* 0x0006620008000100 */
[----:B------:R3:W1:Y:S01]  /*0640*/  SYNCS.EXCH.64 URZ, [UR8+0x28], UR12 ;  /* 0x0000280c08ff75b2 */ /* 0x0006620008000100 */
[----:B------:R-:W-:Y:S01]  /*0650*/  NOP ;  /* 0x0000000000007918 */ /* 0x000fe20000000000 */
.L_x_9:
[----:B------:R-:W2:Y:S01]  /*0660*/  SHFL.IDX PT, R0, R106, RZ, 0x1f ;  /* 0x00001fff6a007589 */ /* 0x000ea200000e0000 */
[----:B------:R-:W-:Y:S01]  /*0670*/  NOP ;  /* 0x0000000000007918 */ /* 0x000fe20000000000 */
[----:B--2---:R-:W-:-:S13]  /*0680*/  ISETP.NE.AND P0, PT, R0, 0x1, PT ;  /* 0x000000010000780c */ /* 0x004fda0003f05270 */
[----:B------:R-:W-:Y:S05]  /*0690*/  @P0 BRA `(.L_x_10) ;  /* 0x00000000003c0947 */ /* 0x000fea0003800000 */
[----:B------:R-:W-:Y:S01]  /*06a0*/  UMOV UR9, 0x400 ;  /* 0x0000040000097882 */ /* 0x000fe20000000000 */
[----:B---3--:R-:W-:Y:S01]  /*06b0*/  UMOV UR8, 0x20 ;  /* 0x0000002000087882 */ /* 0x008fe20000000000 */
[----:B------:R-:W-:Y:S01]  /*06c0*/  UMOV UR6, 0x80 ;  /* 0x0000008000067882 */ /* 0x000fe20000000000 */
[----:B------:R-:W-:Y:S02]  /*06d0*/  ULEA UR9, UR37, UR9, 0x18 ;  /* 0x0000000925097291 */ /* 0x000fe4000f8ec0ff */
[----:B------:R-:W-:-:S04]  /*06e0*/  UIADD3 UR12, UPT, UPT, -UR8, 0x100000, URZ ;  /* 0x00100000080c7890 */ /* 0x000fc8000fffe1ff */
[----:B------:R-:W-:Y:S02]  /*06f0*/  USHF.L.U32 UR13, UR12, 0xb, URZ ;  /* 0x0000000b0c0d7899 */ /* 0x000fe400080006ff */
[----:B------:R-:W-:Y:S02]  /*0700*/  USHF.L.U32 UR12, UR12, 0x1, URZ ;  /* 0x000000010c0c7899 */ /* 0x000fe400080006ff */
[----:B------:R-:W-:-:S04]  /*0710*/  UIADD3 UR14, UPT, UPT, -UR6, 0x100000, URZ ;  /* 0x00100000060e7890 */ /* 0x000fc8000fffe1ff */
[----:B------:R-:W-:Y:S02]  /*0720*/  USHF.L.U32 UR15, UR14, 0xb, URZ ;  /* 0x0000000b0e0f7899 */ /* 0x000fe400080006ff */
[----:B------:R-:W-:Y:S01]  /*0730*/  USHF.L.U32 UR14, UR14, 0x1, URZ ;  /* 0x000000010e0e7899 */ /* 0x000fe200080006ff */
[----:B------:R-:W-:Y:S01]  /*0740*/  ELECT P0, URZ, PT ;  /* 0x0000000000ff782f */ /* 0x000fe20003800000 */
[----:B------:R-:W2:Y:S02]  /*0750*/  FENCE.VIEW.ASYNC.S ;  /* 0x00000000000073c6 */ /* 0x000ea40000000000 */
[----:B--2---:R2:W3:Y:S08]  /*0760*/  SYNCS.EXCH.64 URZ, [UR9+0x30], UR12 ;  /* 0x0000300c09ff75b2 */ /* 0x0044f00008000100 */
[----:B------:R2:W1:Y:S01]  /*0770*/  SYNCS.EXCH.64 URZ, [UR9+0x38], UR14 ;  /* 0x0000380e09ff75b2 */ /* 0x0004620008000100 */
[----:B------:R-:W-:Y:S01]  /*0780*/  NOP ;  /* 0x0000000000007918 */ /* 0x000fe20000000000 */
.L_x_10:
[----:B------:R-:W4:Y:S01]  /*0790*/  SHFL.IDX PT, R0, R106, RZ, 0x1f ;  /* 0x00001fff6a007589 */ /* 0x000f2200000e0000 */
[----:B------:R-:W-:Y:S01]  /*07a0*/  NOP ;  /* 0x0000000000007918 */ /* 0x000fe20000000000 */
[----:B----4-:R-:W-:-:S13]  /*07b0*/  ISETP.NE.AND P0, PT, R0, 0x3, PT ;  /* 0x000000030000780c */ /* 0x010fda0003f05270 */
[----:B------:R-:W-:Y:S05]  /*07c0*/  @P0 BRA `(.L_x_11) ;  /* 0x00000000002c0947 */ /* 0x000fea0003800000 */
[----:B---3--:R-:W-:Y:S01]  /*07d0*/  UMOV UR8, 0x400 ;  /* 0x0000040000087882 */ /* 0x008fe20000000000 */
[----:B------:R-:W-:Y:S01]  /*07e0*/  UMOV UR6, 0x20 ;  /* 0x0000002000067882 */ /* 0x000fe20000000000 */
[----:B------:R-:W-:Y:S02]  /*07f0*/  ULEA UR8, UR37, UR8, 0x18 ;  /* 0x0000000825087291 */ /* 0x000fe4000f8ec0ff */
[----:B--2---:R-:W-:-:S04]  /*0800*/  UIADD3 UR12, UPT, UPT, -UR6, 0x100000, URZ ;  /* 0x00100000060c7890 */ /* 0x004fc8000fffe1ff */
[----:B------:R-:W-:Y:S02]  /*0810*/  USHF.L.U32 UR13, UR12, 0xb, URZ ;  /* 0x0000000b0c0d7899 */ /* 0x000fe400080006ff */
[----:B------:R-:W-:Y:S01]  /*0820*/  USHF.L.U32 UR12, UR12, 0x1, URZ ;  /* 0x000000010c0c7899 */ /* 0x000fe200080006ff */
[----:B------:R-:W-:Y:S01]  /*0830*/  ELECT P0, URZ, PT ;  /* 0x0000000000ff782f */ /* 0x000fe20003800000 */
[----:B------:R-:W2:Y:S10]  /*0840*/  FENCE.VIEW.ASYNC.S ;  /* 0x00000000000073c6 */ /* 0x000eb40000000000 */
[----:B--2---:R4:W2:Y:S01]  /*0850*/  SYNCS.EXCH.64 URZ, [UR8+0x40], UR12 ;  /* 0x0000400c08ff75b2 */ /* 0x0048a20008000100 */
[----:B------:R4:W3:Y:S02]  /*0860*/  SYNCS.EXCH.64 URZ, [UR8+0x48], UR12 ;  /* 0x0000480c08ff75b2 */ /* 0x0008e40008000100 */
[----:B----4-:R-:W-:Y:S01]  /*0870*/  NOP ;  /* 0x0000000000007918 */ /* 0x010fe20000000000 */
.L_x_11:
[----:B------:R-:W4:Y:S01]  /*0880*/  SHFL.IDX PT, R0, R106, RZ, 0x1f ;  /* 0x00001fff6a007589 */ /* 0x000f2200000e0000 */
[----:B------:R-:W-:Y:S01]  /*0890*/  NOP ;  /* 0x0000000000007918 */ /* 0x000fe20000000000 */
[----:B----4-:R-:W-:-:S13]  /*08a0*/  ISETP.NE.AND P0, PT, R0, 0x4, PT ;  /* 0x000000040000780c */ /* 0x010fda0003f05270 */
[----:B------:R-:W-:Y:S05]  /*08b0*/  @P0 BRA `(.L_x_12) ;  /* 0x0000000000480947 */ /* 0x000fea0003800000 */
[----:B--2---:R-:W-:Y:S01]  /*08c0*/  UMOV UR9, 0x1e0 ;  /* 0x000001e000097882 */ /* 0x004fe20000000000 */
[----:B---3--:R-:W-:Y:S01]  /*08d0*/  UMOV UR8, 0x400 ;  /* 0x0000040000087882 */ /* 0x008fe20000000000 */
[----:B------:R-:W-:Y:S01]  /*08e0*/  USEL UR9, UR9, 0x1a0, UP5 ;  /* 0x000001a009097887 */ /* 0x000fe2000a800000 */
        /* <DEDUP_REMOVED lines=10> */
[----:B--2---:R4:W2:Y:S08]  /*0990*/  SYNCS.EXCH.64 URZ, [UR8+0x50], UR12 ;  /* 0x0000500c08ff75b2 */ /* 0x0048b00008000100 */
[----:B------:R4:W3:Y:S01]  /*09a0*/  SYNCS.EXCH.64 URZ, [UR8+0x60], UR14 ;  /* 0x0000600e08ff75b2 */ /* 0x0008e20008000100 */
[----:B------:R4:W1:Y:S01]  /*09b0*/  SYNCS.EXCH.64 URZ, [UR8+0x58], UR12 ;  /* 0x0000580c08ff75b2 */ /* 0x0008620008000100 */
[----:B------:R4:W1:Y:S02]  /*09c0*/  SYNCS.EXCH.64 URZ, [UR8+0x68], UR14 ;  /* 0x0000680e08ff75b2 */ /* 0x0008640008000100 */
[----:B----4-:R-:W-:Y:S01]  /*09d0*/  NOP ;  /* 0x0000000000007918 */ /* 0x010fe20000000000 */
.L_x_12:
[----:B------:R-:W4:Y:S01]  /*09e0*/  SHFL.IDX PT, R0, R106, RZ, 0x1f ;  /* 0x00001fff6a007589 */ /* 0x000f2200000e0000 */
[----:B------:R-:W-:Y:S01]  /*09f0*/  NOP ;  /* 0x0000000000007918 */ /* 0x000fe20000000000 */
[----:B----4-:R-:W-:-:S13]  /*0a00*/  ISETP.NE.AND P0, PT, R0, 0x5, PT ;  /* 0x000000050000780c */ /* 0x010fda0003f05270 */
[----:B------:R-:W-:Y:S05]  /*0a10*/  @P0 BRA `(.L_x_13) ;  /* 0x0000000000540947 */ /* 0x000fea0003800000 */
[----:B--2---:R-:W-:Y:S01]  /*0a20*/  UMOV UR9, 0x400 ;  /* 0x0000040000097882 */ /* 0x004fe20000000000 */
        /* <DEDUP_REMOVED lines=14> */
[----:B------:R4:W1:Y:S01]  /*0b10*/  SYNCS.EXCH.64 URZ, [UR9+0x98], UR14 ;  /* 0x0000980e09ff75b2 */ /* 0x0008620008000100 */
[----:B------:R4:W1:Y:S01]  /*0b20*/  SYNCS.EXCH.64 URZ, [UR9+0x80], UR12 ;  /* 0x0000800c09ff75b2 */ /* 0x0008620008000100 */
[----:B------:R4:W1:Y:S01]  /*0b30*/  SYNCS.EXCH.64 URZ, [UR9+0xa0], UR14 ;  /* 0x0000a00e09ff75b2 */ /* 0x0008620008000100 */
[----:B------:R4:W1:Y:S01]  /*0b40*/  SYNCS.EXCH.64 URZ, [UR9+0x88], UR12 ;  /* 0x0000880c09ff75b2 */ /* 0x0008620008000100 */
[----:B------:R4:W1:Y:S02]  /*0b50*/  SYNCS.EXCH.64 URZ, [UR9+0xa8], UR14 ;  /* 0x0000a80e09ff75b2 */ /* 0x0008640008000100 */
[----:B----4-:R-:W-:Y:S01]  /*0b60*/  NOP ;  /* 0x0000000000007918 */ /* 0x010fe20000000000 */
.L_x_13:
[----:B------:R-:W4:Y:S01]  /*0b70*/  SHFL.IDX PT, R0, R106, RZ, 0x1f ;  /* 0x00001fff6a007589 */ /* 0x000f2200000e0000 */
[----:B------:R-:W-:Y:S01]  /*0b80*/  ISETP.NE.OR P1, PT, RZ, UR10, !P1 ;  /* 0x0000000aff007c0c */ /* 0x000fe2000cf25670 */
        /* <DEDUP_REMOVED lines=12> */
[----:B------:R4:W3:Y:S01]  /*0c50*/  SYNCS.EXCH.64 URZ, [UR8+0xc0], UR12 ;  /* 0x0000c00c08ff75b2 */ /* 0x0008e20008000100 */
[----:B------:R4:W1:Y:S01]  /*0c60*/  SYNCS.EXCH.64 URZ, [UR8+0xb8], UR12 ;  /* 0x0000b80c08ff75b2 */ /* 0x0008620008000100 */
[----:B------:R4:W1:Y:S02]  /*0c70*/  SYNCS.EXCH.64 URZ, [UR8+0xc8], UR12 ;  /* 0x0000c80c08ff75b2 */ /* 0x0008640008000100 */
[----:B----4-:R-:W-:Y:S01]  /*0c80*/  NOP ;  /* 0x0000000000007918 */ /* 0x010fe20000000000 */
.L_x_14:
[----:B------:R-:W-:Y:S01]  /*0c90*/  VOTEU.ALL UP1, P1 ;  /* 0x0000000000ff7886 */ /* 0x000fe20000820000 */
[----:B---3--:R-:W3:Y:S01]  /*0ca0*/  LDCU UR8, c[0x0][0x36c] ;  /* 0x00006d80ff0877ac */ /* 0x008ee20008000800 */
[----:B------:R-:W-:Y:S01]  /*0cb0*/  NOP ;  /* 0x0000000000007918 */ /* 0x000fe20000000000 */
[----:B------:R-:W-:Y:S01]  /*0cc0*/  LOP3.LUT R10, R103, 0x1f, RZ, 0xc0, !PT ;  /* 0x0000001f670a7812 */ /* 0x000fe200078ec0ff */
[----:B--2---:R-:W-:Y:S01]  /*0cd0*/  UMOV UR12, 0x20 ;  /* 0x00000020000c7882 */ /* 0x004fe20000000000 */
[----:B------:R-:W-:Y:S01]  /*0ce0*/  @!UP1 UMOV UR6, 0x400 ;  /* 0x0000040000069882 */ /* 0x000fe20000000000 */
[----:B------:R-:W-:-:S04]  /*0cf0*/  @!UP1 UIADD3 UR12, UPT, UPT, -UR12, 0x100000, URZ ;  /* 0x001000000c0c9890 */ /* 0x000fc8000fffe1ff */
[----:B------:R-:W-:Y:S02]  /*0d00*/  @!UP1 USHF.L.U32 UR13, UR12, 0xb, URZ ;  /* 0x0000000b0c0d9899 */ /* 0x000fe400080006ff */
[----:B------:R-:W-:Y:S02]  /*0d10*/  @!UP1 USHF.L.U32 UR12, UR12, 0x1, URZ ;  /* 0x000000010c0c9899 */ /* 0x000fe400080006ff */
[----:B------:R-:W-:Y:S01]  /*0d20*/  @!UP1 ULEA UR6, UR37, UR6, 0x18 ;  /* 0x0000000625069291 */ /* 0x000fe2000f8ec0ff */
[----:B------:R-:W-:Y:S01]  /*0d30*/  VOTEU.ALL UP1, P1 ;  /* 0x0000000000ff7886 */ /* 0x000fe20000820000 */
[----:B------:R-:W-:Y:S01]  /*0d40*/  UISETP.NE.AND UP4, UPT, UR10, URZ, UPT ;  /* 0x000000ff0a00728c */ /* 0x000fe2000bf85270 */
[----:B------:R-:W2:Y:S09]  /*0d50*/  FENCE.VIEW.ASYNC.S ;  /* 0x00000000000073c6 */ /* 0x000eb20000000000 */
[----:B--2---:R2:W4:Y:S01]  /*0d60*/  @!UP1 SYNCS.EXCH.64 URZ, [UR6+0xd0], UR12 ;  /* 0x0000d00c06ff95b2 */ /* 0x0045220008000100 */
[----:B---3--:R-:W-:-:S09]  /*0d70*/  UISETP.EQ.U32.AND UP1, UPT, UR8, 0x1, UPT ;  /* 0x000000010800788c */ /* 0x008fd2000bf22070 */
[----:B------:R-:W-:Y:S05]  /*0d80*/  BRA.U !UP1, `(.L_x_15) ;  /* 0x0000000109087547 */ /* 0x000fea000b800000 */
[----:B-1--4-:R-:W-:Y:S01]  /*0d90*/  UCGABAR_ARV ;  /* 0x00000000000079c7 */ /* 0x012fe20008000000 */
[----:B------:R-:W-:Y:S05]  /*0da0*/  BRA `(.L_x_16) ;  /* 0x0000000000047947 */ /* 0x000fea0003800000 */
.L_x_15:
[----:B-1--4-:R-:W-:Y:S01]  /*0db0*/  NOP ;  /* 0x0000000000007918 */ /* 0x012fe20000000000 */
.L_x_16:
[----:B------:R-:W1:Y:S01]  /*0dc0*/  S2R R94, SR_CTAID.Y ;  /* 0x00000000005e7919 */ /* 0x000e620000002600 */
[----:B------:R-:W-:-:S05]  /*0dd0*/  CS2R.32 R93, SR_CgaSize ;  /* 0x00000000005d7805 */ /* 0x000fca0000008a00 */
[----:B------:R-:W-:-:S05]  /*0de0*/  IMAD R93, R93, -0xa0, RZ ;  /* 0xffffff605d5d7824 */ /* 0x000fca00078e02ff */
[----:B--2---:R-:W-:-:S14]  /*0df0*/  R2UR UR6, R93 ;  /* 0x000000005d0672ca */ /* 0x004fdc00000e0000 */
[----:B------:R-:W2:Y:S01]  /*0e00*/  LDCU UR6, c[0x0][UR6+0x2b4] ;  /* 0x00005680060677ac */ /* 0x000ea20008000800 */
[----:B------:R-:W-:-:S05]  /*0e10*/  CS2R.32 R0, SR_CgaSize ;  /* 0x0000000000007805 */ /* 0x000fca0000008a00 */
[----:B------:R-:W-:-:S06]  /*0e20*/  IMAD R0, R0, -0xa0, RZ ;  /* 0xffffff6000007824 */ /* 0x000fcc00078e02ff */
[----:B------:R-:W3:Y:S01]  /*0e30*/  LDC R0, c[0x0][R0+0x2a4] ;  /* 0x0000a90000007b82 */ /* 0x000ee20000000800 */
[----:B------:R-:W-:Y:S01]  /*0e40*/  PRMT R8, RZ, 0x7610, R8 ;  /* 0x00007610ff087816 */ /* 0x000fe20000000008 */
[----:B------:R-:W4:Y:S01]  /*0e50*/  S2R R11, SR_CTAID.X ;  /* 0x00000000000b7919 */ /* 0x000f220000002500 */
[----:B------:R-:W-:-:S05]  /*0e60*/  CS2R.32 R93, SR_CgaSize ;  /* 0x00000000005d7805 */ /* 0x000fca0000008a00 */
[----:B------:R-:W-:-:S05]  /*0e70*/  IMAD R93, R93, -0xa0, RZ ;  /* 0xffffff605d5d7824 */ /* 0x000fca00078e02ff */
[----:B------:R-:W-:-:S14]  /*0e80*/  R2UR UR8, R93 ;  /* 0x000000005d0872ca */ /* 0x000fdc00000e0000 */
[----:B------:R-:W3:Y:S01]  /*0e90*/  LDCU UR8, c[0x0][UR8+0x2b0] ;  /* 0x00005600080877ac */ /* 0x000ee20008000800 */
[----:B------:R-:W-:Y:S01]  /*0ea0*/  UISETP.NE.AND UP2, UPT, UR10, 0x2, UPT ;  /* 0x000000020a00788c */ /* 0x000fe2000bf45270 */
[----:B------:R-:W2:Y:S01]  /*0eb0*/  LDC R9, c[0x0][0xb24] ;  /* 0x0002c900ff097b82 */ /* 0x000ea20000000800 */
[----:B------:R-:W-:-:S05]  /*0ec0*/  CS2R.32 R2, SR_CgaSize ;  /* 0x0000000000027805 */ /* 0x000fca0000008a00 */
[----:B------:R-:W-:-:S06]  /*0ed0*/  IMAD R2, R2, -0xa0, RZ ;  /* 0xffffff6002027824 */ /* 0x000fcc00078e02ff */
[----:B------:R-:W3:Y:S08]  /*0ee0*/  LDC R2, c[0x0][R2+0x2a0] ;  /* 0x0000a80002027b82 */ /* 0x000ef00000000800 */
[----:B------:R-:W3:Y:S01]  /*0ef0*/  LDC R40, c[0x0][0xb24] ;  /* 0x0002c900ff287b82 */ /* 0x000ee20000000800 */
[----:B-1----:R-:W-:-:S07]  /*0f00*/  I2FP.F32.U32 R3, R94 ;  /* 0x0000005e00037245 */ /* 0x002fce0000201000 */
[----:B------:R-:W1:Y:S01]  /*0f10*/  S2UR UR36, SR_CTAID.Z ;  /* 0x00000000002479c3 */ /* 0x000e620000002700 */
[----:B--2---:R-:W-:Y:S01]  /*0f20*/  ISETP.GE.AND P0, PT, R9, 0x1, PT ;  /* 0x000000010900780c */ /* 0x004fe20003f06270 */
[----:B----4-:R-:W-:Y:S01]  /*0f30*/  IMAD.MOV.U32 R93, RZ, RZ, R11 ;  /* 0x000000ffff5d7224 */ /* 0x010fe200078e000b */
[----:B------:R-:W-:Y:S01]  /*0f40*/  I2FP.F32.U32 R4, R11 ;  /* 0x0000000b00047245 */ /* 0x000fe20000201000 */
[----:B------:R-:W-:Y:S01]  /*0f50*/  FMUL R3, R3, UR6 ;  /* 0x0000000603037c20 */ /* 0x000fe20008400000 */
[----:B------:R-:W2:Y:S03]  /*0f60*/  LDCU UR6, c[0x0][0xb30] ;  /* 0x00016600ff0677ac */ /* 0x000ea60008000800 */
[----:B---3--:R-:W-:Y:S01]  /*0f70*/  FMUL R4, R4, UR8 ;  /* 0x0000000804047c20 */ /* 0x008fe20008400000 */
[----:B------:R-:W3:Y:S08]  /*0f80*/  F2I.U32.TRUNC.NTZ R81, R3 ;  /* 0x0000000300517305 */ /* 0x000ef0000020f000 */
[----:B------:R-:W4:Y:S01]  /*0f90*/  F2I.U32.TRUNC.NTZ R92, R4 ;  /* 0x00000004005c7305 */ /* 0x000f22000020f000 */
[----:B--2---:R-:W-:Y:S01]  /*0fa0*/  UISETP.NE.AND UP3, UPT, UR6, 0x1, UPT ;  /* 0x000000010600788c */ /* 0x004fe2000bf65270 */
[----:B---3--:R-:W-:-:S05]  /*0fb0*/  IADD3 R81, PT, PT, -R81, RZ, RZ ;  /* 0x000000ff51517210 */ /* 0x008fca0007ffe1ff */
[----:B------:R-:W-:Y:S01]  /*0fc0*/  IMAD R81, R0, R81, R94 ;  /* 0x0000005100517224 */ /* 0x000fe200078e025e */
[----:B------:R-:W-:Y:S01]  /*0fd0*/  PRMT R0, RZ, 0x7610, R0 ;  /* 0x00007610ff007816 */ /* 0x000fe20000000000 */
[----:B----4-:R-:W-:-:S04]  /*0fe0*/  IMAD.MOV R92, RZ, RZ, -R92 ;  /* 0x000000ffff5c7224 */ /* 0x010fc800078e0a5c */
[----:B------:R-:W-:Y:S01]  /*0ff0*/  IMAD R92, R2, R92, R11 ;  /* 0x0000005c025c7224 */ /* 0x000fe200078e020b */
[----:B-1----:R-:W-:Y:S06]  /*1000*/  BRA.U UP4, `(.L_x_17) ;  /* 0x0000000104247547 */ /* 0x002fec000b800000 */
[----:B------:R-:W-:Y:S01]  /*1010*/  ISETP.NE.AND P1, PT, R81, RZ, PT ;  /* 0x000000ff5100720c */ /* 0x000fe20003f25270 */
[----:B------:R-:W-:Y:S01]  /*1020*/  IMAD.MOV.U32 R0, RZ, RZ, 0x3 ;  /* 0x00000003ff007424 */ /* 0x000fe200078e00ff */
[C---:B------:R-:W-:Y:S02]  /*1030*/  LOP3.LUT R3, R92.reuse, 0xfffffffe, RZ, 0xc0, !PT ;  /* 0xfffffffe5c037812 */ /* 0x040fe400078ec0ff */
[----:B------:R-:W-:Y:S02]  /*1040*/  ISETP.LT.U32.OR P1, PT, R92, 0x2, !P1 ;  /* 0x000000025c00780c */ /* 0x000fe40004f21470 */
[----:B------:R-:W-:Y:S02]  /*1050*/  SHF.L.U32 R0, R0, R3, RZ ;  /* 0x0000000300007219 */ /* 0x000fe400000006ff */
[----:B------:R-:W-:Y:S02]  /*1060*/  SEL R5, RZ, 0x1, !P1 ;  /* 0x00000001ff057807 */ /* 0x000fe40004800000 */
[----:B------:R-:W-:-:S05]  /*1070*/  SEL R2, RZ, 0x2, !P1 ;  /* 0x00000002ff027807 */ /* 0x000fca0004800000 */
[----:B------:R-:W-:-:S05]  /*1080*/  IMAD.IADD R2, R5, 0x1, R2 ;  /* 0x0000000105027824 */ /* 0x000fca00078e0202 */
[----:B------:R-:W-:Y:S02]  /*1090*/  PRMT R8, R2, 0x7610, R8 ;  /* 0x0000761002087816 */ /* 0x000fe40000000008 */
.L_x_17:
[----:B------:R-:W-:Y:S05]  /*10a0*/  @!P0 BRA `(.L_x_18) ;  /* 0x0000000000b88947 */ /* 0x000fea0003800000 */
[----:B------:R-:W1:Y:S01]  /*10b0*/  LDC.64 R4, c[0x0][0xb18] ;  /* 0x0002c600ff047b82 */ /* 0x000e620000000a00 */
[----:B------:R-:W-:-:S07]  /*10c0*/  ISETP.NE.AND P0, PT, R9, 0x1, PT ;  /* 0x000000010900780c */ /* 0x000fce0003f05270 */
[----:B------:R-:W2:Y:S08]  /*10d0*/  LDC R14, c[0x0][0xb0c] ;  /* 0x0002c300ff0e7b82 */ /* 0x000eb00000000800 */
[----:B------:R-:W3:Y:S08]  /*10e0*/  LDC R13, c[0x0][0x370] ;  /* 0x0000dc00ff0d7b82 */ /* 0x000ef00000000800 */
[----:B------:R-:W4:Y:S01]  /*10f0*/  LDC R16, c[0x0][0x374] ;  /* 0x0000dd00ff107b82 */ /* 0x000f220000000800 */
[----:B-1----:R-:W-:-:S07]  /*1100*/  ISETP.NE.AND P1, PT, R4, 0x1, PT ;  /* 0x000000010400780c */ /* 0x002fce0003f25270 */
[----:B------:R-:W3:Y:S01]  /*1110*/  LDC.64 R6, c[0x0][0xb10] ;  /* 0x0002c400ff067b82 */ /* 0x000ee20000000a00 */
[----:B--2---:R-:W-:-:S07]  /*1120*/  ISETP.NE.AND P2, PT, R14, 0x1, PT ;  /* 0x000000010e00780c */ /* 0x004fce0003f45270 */
[----:B------:R-:W1:Y:S08]  /*1130*/  LDC R12, c[0x0][0xb20] ;  /* 0x0002c800ff0c7b82 */ /* 0x000e700000000800 */
[----:B------:R-:W2:Y:S01]  /*1140*/  LDC.64 R2, c[0x0][0xb28] ;  /* 0x0002ca00ff027b82 */ /* 0x000ea20000000a00 */
[----:B----4-:R-:W-:-:S04]  /*1150*/  IMAD.HI.U32 R15, R16, R5, RZ ;  /* 0x00000005100f7227 */ /* 0x010fc800078e00ff */
[----:B------:R-:W-:-:S04]  /*1160*/  IMAD.HI.U32 R5, R94, R5, RZ ;  /* 0x000000055e057227 */ /* 0x000fc800078e00ff */
[----:B---3--:R-:W-:-:S04]  /*1170*/  IMAD.HI.U32 R18, R13, R6, RZ ;  /* 0x000000060d127227 */ /* 0x008fc800078e00ff */
[C---:B------:R-:W-:Y:S01]  /*1180*/  IMAD.HI.U32 R20, R11.reuse, R6, RZ ;  /* 0x000000060b147227 */ /* 0x040fe200078e00ff */
[-C--:B------:R-:W-:Y:S02]  /*1190*/  @P2 SHF.R.U32.HI R13, RZ, R7.reuse, R18 ;  /* 0x00000007ff0d2219 */ /* 0x080fe40000011612 */
[-C--:B-1----:R-:W-:Y:S02]  /*11a0*/  @P1 SHF.R.U32.HI R16, RZ, R12.reuse, R15 ;  /* 0x0000000cff101219 */ /* 0x082fe4000001160f */
[----:B------:R-:W-:Y:S02]  /*11b0*/  SHF.R.U32.HI R5, RZ, R12, R5 ;  /* 0x0000000cff057219 */ /* 0x000fe40000011605 */
[----:B------:R-:W-:Y:S02]  /*11c0*/  SHF.R.U32.HI R20, RZ, R7, R20 ;  /* 0x00000007ff147219 */ /* 0x000fe40000011614 */
[----:B------:R-:W-:Y:S01]  /*11d0*/  SEL R5, R94, R5, !P1 ;  /* 0x000000055e057207 */ /* 0x000fe20004800000 */
[----:B--2---:R-:W-:Y:S01]  /*11e0*/  IMAD.HI.U32 R18, R16, R2, RZ ;  /* 0x0000000210127227 */ /* 0x004fe200078e00ff */
[----:B------:R-:W-:-:S02]  /*11f0*/  SEL R93, R11, R20, !P2 ;  /* 0x000000140b5d7207 */ /* 0x000fc40005000000 */
[----:B------:R-:W-:Y:S01]  /*1200*/  IADD3 R7, PT, PT, -R5, RZ, RZ ;  /* 0x000000ff05077210 */ /* 0x000fe20007ffe1ff */
[----:B------:R-:W-:Y:S01]  /*1210*/  IMAD.HI.U32 R6, R13, R2, RZ ;  /* 0x000000020d067227 */ /* 0x000fe200078e00ff */
[----:B------:R-:W-:-:S03]  /*1220*/  @P0 SHF.R.U32.HI R16, RZ, R3, R18 ;  /* 0x00000003ff100219 */ /* 0x000fc60000011612 */
[----:B------:R-:W-:Y:S01]  /*1230*/  IMAD R7, R4, R7, R94 ;  /* 0x0000000704077224 */ /* 0x000fe200078e025e */
[----:B------:R-:W-:Y:S01]  /*1240*/  @P0 SHF.R.U32.HI R13, RZ, R3, R6 ;  /* 0x00000003ff0d0219 */ /* 0x000fe20000011606 */
[----:B------:R-:W-:-:S04]  /*1250*/  IMAD R16, R16, R9, RZ ;  /* 0x0000000910107224 */ /* 0x000fc800078e02ff */
[----:B------:R-:W-:Y:S01]  /*1260*/  IMAD R6, R13, R9, RZ ;  /* 0x000000090d067224 */ /* 0x000fe200078e02ff */
[----:B------:R-:W-:-:S04]  /*1270*/  ISETP.GE.AND P1, PT, R5, R16, PT ;  /* 0x000000100500720c */ /* 0x000fc80003f26270 */
[----:B------:R-:W-:Y:S01]  /*1280*/  ISETP.GE.OR P1, PT, R93, R6, P1 ;  /* 0x000000065d00720c */ /* 0x000fe20000f26670 */
[----:B------:R-:W-:-:S05]  /*1290*/  IMAD.HI.U32 R6, R5, R2, RZ ;  /* 0x0000000205067227 */ /* 0x000fca00078e00ff */
[----:B------:R-:W-:-:S04]  /*12a0*/  SHF.R.U32.HI R6, RZ, R3, R6 ;  /* 0x00000003ff067219 */ /* 0x000fc80000011606 */
[----:B------:R-:W-:-:S03]  /*12b0*/  SEL R6, R5, R6, !P0 ;  /* 0x0000000605067207 */ /* 0x000fc60004000000 */
[----:B------:R-:W-:Y:S01]  /*12c0*/  @!P1 IMAD.HI.U32 R12, R93, R2, RZ ;  /* 0x000000025d0c9227 */ /* 0x000fe200078e00ff */
[----:B------:R-:W-:-:S04]  /*12d0*/  IADD3 R2, PT, PT, -R6, RZ, RZ ;  /* 0x000000ff06027210 */ /* 0x000fc80007ffe1ff */
[----:B------:R-:W-:Y:S01]  /*12e0*/  @!P1 SHF.R.U32.HI R12, RZ, R3, R12 ;  /* 0x00000003ff0c9219 */ /* 0x000fe2000001160c */
[----:B------:R-:W-:-:S03]  /*12f0*/  IMAD R2, R9, R2, R5 ;  /* 0x0000000209027224 */ /* 0x000fc600078e0205 */
[----:B------:R-:W-:-:S05]  /*1300*/  @!P1 SEL R3, R93, R12, !P0 ;  /* 0x0000000c5d039207 */ /* 0x000fca0004000000 */
[--C-:B------:R-:W-:Y:S02]  /*1310*/  @!P1 IMAD.IADD R6, R6, 0x1, -R3.reuse ;  /* 0x0000000106069824 */ /* 0x100fe400078e0a03 */
[----:B------:R-:W-:Y:S01]  /*1320*/  @!P1 IMAD R3, R2, R13, R3 ;  /* 0x0000000d02039224 */ /* 0x000fe200078e0203 */
[----:B------:R-:W-:Y:S01]  /*1330*/  IADD3 R2, PT, PT, -R93, RZ, RZ ;  /* 0x000000ff5d027210 */ /* 0x000fe20007ffe1ff */
[----:B------:R-:W-:Y:S02]  /*1340*/  @!P1 IMAD R5, R6, R9, R93 ;  /* 0x0000000906059224 */ /* 0x000fe400078e025d */
[----:B------:R-:W-:Y:S02]  /*1350*/  @!P1 IMAD.MOV.U32 R93, RZ, RZ, R3 ;  /* 0x000000ffff5d9224 */ /* 0x000fe400078e0003 */
[----:B------:R-:W-:Y:S02]  /*1360*/  IMAD R2, R14, R2, R11 ;  /* 0x000000020e027224 */ /* 0x000fe400078e020b */
[----:B------:R-:W-:-:S02]  /*1370*/  IMAD R94, R5, R4, R7 ;  /* 0x00000004055e7224 */ /* 0x000fc400078e0207 */
[----:B------:R-:W-:Y:S02]  /*1380*/  IMAD R93, R93, R14, R2 ;  /* 0x0000000e5d5d7224 */ /* 0x000fe400078e0202 */
.L_x_18:
[----:B------:R-:W-:Y:S05]  /*1390*/  BRA.U UP3, `(.L_x_19) ;  /* 0x0000000103407547 */ /* 0x000fea000b800000 */
[----:B------:R-:W1:Y:S08]  /*13a0*/  LDC.64 R4, c[0x0][0xb10] ;  /* 0x0002c400ff047b82 */ /* 0x000e700000000a00 */
[----:B------:R-:W2:Y:S08]  /*13b0*/  LDC.64 R2, c[0x0][0xb18] ;  /* 0x0002c600ff027b82 */ /* 0x000eb00000000a00 */
[----:B------:R-:W3:Y:S08]  /*13c0*/  LDC R6, c[0x0][0xb20] ;  /* 0x0002c800ff067b82 */ /* 0x000ef00000000800 */
[----:B------:R-:W4:Y:S01]  /*13d0*/  LDC R12, c[0x0][0xb0c] ;  /* 0x0002c300ff0c7b82 */ /* 0x000f220000000800 */
[----:B-1----:R-:W-:-:S05]  /*13e0*/  IMAD.HI.U32 R4, R93, R4, RZ ;  /* 0x000000045d047227 */ /* 0x002fca00078e00ff */
[----:B------:R-:W-:Y:S01]  /*13f0*/  SHF.R.U32.HI R4, RZ, R5, R4 ;  /* 0x00000005ff047219 */ /* 0x000fe20000011604 */
[----:B--2---:R-:W-:Y:S01]  /*1400*/  IMAD.HI.U32 R3, R94, R3, RZ ;  /* 0x000000035e037227 */ /* 0x004fe200078e00ff */
[----:B------:R-:W-:-:S04]  /*1410*/  ISETP.NE.AND P0, PT, R2, 0x1, PT ;  /* 0x000000010200780c */ /* 0x000fc80003f05270 */
[----:B---3--:R-:W-:-:S04]  /*1420*/  SHF.R.U32.HI R3, RZ, R6, R3 ;  /* 0x00000006ff037219 */ /* 0x008fc80000011603 */
[----:B------:R-:W-:Y:S02]  /*1430*/  SEL R3, R94, R3, !P0 ;  /* 0x000000035e037207 */ /* 0x000fe40004000000 */
[----:B----4-:R-:W-:-:S04]  /*1440*/  ISETP.NE.AND P1, PT, R12, 0x1, PT ;  /* 0x000000010c00780c */ /* 0x010fc80003f25270 */
[----:B------:R-:W-:-:S05]  /*1450*/  SEL R6, R93, R4, !P1 ;  /* 0x000000045d067207 */ /* 0x000fca0004800000 */
[----:B------:R-:W-:Y:S02]  /*1460*/  IMAD.IADD R4, R3, 0x1, -R6 ;  /* 0x0000000103047824 */ /* 0x000fe400078e0a06 */
[----:B------:R-:W-:Y:S02]  /*1470*/  IMAD.IADD R3, R6, 0x1, -R3 ;  /* 0x0000000106037824 */ /* 0x000fe400078e0a03 */
[----:B------:R-:W-:Y:S02]  /*1480*/  IMAD R93, R4, R12, R93 ;  /* 0x0000000c045d7224 */ /* 0x000fe400078e025d */
[----:B------:R-:W-:Y:S02]  /*1490*/  IMAD R94, R3, R2, R94 ;  /* 0x00000002035e7224 */ /* 0x000fe400078e025e */
.L_x_19:
[----:B------:R-:W-:Y:S05]  /*14a0*/  BRA.U !UP1, `(.L_x_20) ;  /* 0x00000001090c7547 */ /* 0x000fea000b800000 */
[----:B------:R-:W-:Y:S01]  /*14b0*/  UCGABAR_WAIT ;  /* 0x0000000000007dc7 */ /* 0x000fe20008000000 */
[----:B------:R-:W-:Y:S01]  /*14c0*/  CCTL.IVALL ;  /* 0x00000000ff00798f */ /* 0x000fe20002000000 */
[----:B------:R-:W-:Y:S05]  /*14d0*/  BRA `(.L_x_21) ;  /* 0x0000000000047947 */ /* 0x000fea0003800000 */
.L_x_20:
[----:B------:R-:W-:Y:S06]  /*14e0*/  BAR.SYNC.DEFER_BLOCKING 0x0 ;  /* 0x0000000000007b1d */ /* 0x000fec0000010000 */
.L_x_21:
[----:B------:R-:W-:Y:S05]  /*14f0*/  BRA.U UP2, `(.L_x_22) ;  /* 0x0000001102907547 */ /* 0x000fea000b800000 */
[----:B------:R-:W1:Y:S01]  /*1500*/  LDCU UR15, c[0x0][0x38c] ;  /* 0x00007180ff0f77ac */ /* 0x000e620008000800 */
[----:B------:R-:W2:Y:S01]  /*1510*/  LDC R9, c[0x0][0x370] ;  /* 0x0000dc00ff097b82 */ /* 0x000ea20000000800 */
[C---:B------:R-:W-:Y:S01]  /*1520*/  IMAD.SHL.U32 R17, R11.reuse, 0x20, RZ ;  /* 0x000000200b117824 */ /* 0x040fe200078e00ff */
[----:B------:R-:W-:Y:S01]  /*1530*/  PLOP3.LUT P1, PT, PT, PT, UP5, 0x80, 0x8 ;  /* 0x000000000008781c */ /* 0x000fe20003f2f058 */
[----:B------:R-:W-:Y:S01]  /*1540*/  UISETP.NE.AND UP1, UPT, UR10, URZ, UPT ;  /* 0x000000ff0a00728c */ /* 0x000fe2000bf25270 */
[----:B------:R-:W-:Y:S01]  /*1550*/  ISETP.NE.AND P4, PT, R10, RZ, P5 ;  /* 0x000000ff0a00720c */ /* 0x000fe20002f85270 */
[----:B------:R-:W-:Y:S01]  /*1560*/  IMAD.SHL.U32 R16, R11, 0x40, RZ ;  /* 0x000000400b107824 */ /* 0x000fe200078e00ff */
[----:B------:R-:W-:Y:S01]  /*1570*/  PLOP3.LUT P1, PT, P1, PT, PT, 0x8, 0x80 ;  /* 0x000000000080781c */ /* 0x000fe20000f2e170 */
[----:B------:R-:W-:Y:S01]  /*1580*/  IMAD.MOV.U32 R15, RZ, RZ, 0x1 ;  /* 0x00000001ff0f7424 */ /* 0x000fe200078e00ff */
[----:B------:R-:W3:Y:S01]  /*1590*/  LDC R0, c[0x0][0x374] ;  /* 0x0000dd00ff007b82 */ /* 0x000ee20000000800 */
[----:B------:R-:W-:Y:S01]  /*15a0*/  IMAD.MOV.U32 R14, RZ, RZ, RZ ;  /* 0x000000ffff0e7224 */ /* 0x000fe200078e00ff */
[----:B------:R-:W-:Y:S01]  /*15b0*/  CS2R R12, SRZ ;  /* 0x00000000000c7805 */ /* 0x000fe2000001ff00 */
[----:B------:R-:W-:Y:S01]  /*15c0*/  IMAD.MOV.U32 R10, RZ, RZ, 0x1 ;  /* 0x00000001ff0a7424 */ /* 0x000fe200078e00ff */
[----:B------:R-:W-:Y:S01]  /*15d0*/  LOP3.LUT R17, R17, 0x20, RZ, 0xc0, !PT ;  /* 0x0000002011117812 */ /* 0x000fe200078ec0ff */
[----:B------:R-:W4:Y:S01]  /*15e0*/  LDCU.64 UR24, c[0x0][0x348] ;  /* 0x00006900ff1877ac */ /* 0x000f220008000a00 */
[----:B-1----:R-:W-:-:S02]  /*15f0*/  UIADD3 UR4, UPT, UPT, UR15, 0x7f, URZ ;  /* 0x0000007f0f047890 */ /* 0x002fc4000fffe0ff */
[----:B------:R-:W-:Y:S02]  /*1600*/  USEL UR7, UR7, 0x2, UP1 ;  /* 0x0000000207077887 */ /* 0x000fe40008800000 */
[----:B------:R-:W-:Y:S01]  /*1610*/  USHF.R.S32.HI UR22, URZ, 0x1f, UR4 ;  /* 0x0000001fff167899 */ /* 0x000fe20008011404 */
[----:B------:R-:W-:-:S03]  /*1620*/  UMOV UR13, URZ ;  /* 0x000000ff000d7c82 */ /* 0x000fc60008000000 */
[----:B------:R-:W-:Y:S02]  /*1630*/  ULEA.HI UR22, UR22, UR4, URZ, 0x7 ;  /* 0x0000000416167291 */ /* 0x000fe4000f8f38ff */
[----:B------:R-:W-:Y:S02]  /*1640*/  UIADD3 UR4, UPT, UPT, UR15, -0x1, URZ ;  /* 0xffffffff0f047890 */ /* 0x000fe4000fffe0ff */
[----:B------:R-:W-:Y:S02]  /*1650*/  USHF.R.S32.HI UR22, URZ, 0x7, UR22 ;  /* 0x00000007ff167899 */ /* 0x000fe40008011416 */
[----:B------:R-:W-:Y:S02]  /*1660*/  UISETP.GE.U32.AND UP2, UPT, UR4, -0xff, UPT ;  /* 0xffffff010400788c */ /* 0x000fe4000bf46070 */
[----:B------:R-:W-:Y:S02]  /*1670*/  UISETP.LT.U32.AND UP0, UPT, UR22, 0x3, UPT ;  /* 0x000000031600788c */ /* 0x000fe4000bf01070 */
[----:B------:R-:W-:-:S02]  /*1680*/  UIADD3 UR15, UPT, UPT, UR15, 0xfe, URZ ;  /* 0x000000fe0f0f7890 */ /* 0x000fc4000fffe0ff */
[----:B------:R-:W-:-:S04]  /*1690*/  USEL UR21, UR22, 0x3, UP0 ;  /* 0x0000000316157887 */ /* 0x000fc80008000000 */
[----:B------:R-:W-:Y:S02]  /*16a0*/  UIADD3 UR6, UPT, UPT, UR21, -0x1, URZ ;  /* 0xffffffff15067890 */ /* 0x000fe4000fffe0ff */
[----:B------:R-:W-:Y:S02]  /*16b0*/  @UP2 UIADD3 UR6, UPT, UPT, UR21, URZ, URZ ;  /* 0x000000ff15062290 */ /* 0x000fe4000fffe0ff */
[----:B------:R-:W-:Y:S02]  /*16c0*/  UIADD3 UR14, UPT, UPT, UR22, -UR21, URZ ;  /* 0x80000015160e7290 */ /* 0x000fe4000fffe0ff */
[----:B------:R-:W-:Y:S02]  /*16d0*/  UIADD3 UR5, UPT, UPT, UR6, 0x1, URZ ;  /* 0x0000000106057890 */ /* 0x000fe4000fffe0ff */
[----:B--2-4-:R-:W-:-:S12]  /*16e0*/  UIADD3 UR6, UPT, UPT, -UR6, URZ, URZ ;  /* 0x000000ff06067290 */ /* 0x014fd8000fffe1ff */
.L_x_42:
[----:B------:R-:W-:Y:S01]  /*16f0*/  UISETP.NE.AND UP0, UPT, UR37, URZ, UPT ;  /* 0x000000ff2500728c */ /* 0x000fe2000bf05270 */
[----:B------:R-:W1:Y:S08]  /*1700*/  S2UR UR37, SR_CgaCtaId ;  /* 0x00000000002579c3 */ /* 0x000e700000008800 */
[----:B------:R-:W-:Y:S05]  /*1710*/  BRA.U UP0, `(.L_x_23) ;  /* 0x0000000100347547 */ /* 0x000fea000b800000 */
[----:B------:R-:W2:Y:S01]  /*1720*/  S2R R2, SR_CgaCtaId ;  /* 0x0000000000027919 */ /* 0x000ea20000008800 */
[----:B------:R-:W-:-:S04]  /*1730*/  MOV R3, 0x400 ;  /* 0x0000040000037802 */ /* 0x000fc80000000f00 */
[----:B--2---:R-:W-:Y:S02]  /*1740*/  LEA R3, R2, R3, 0x18 ;  /* 0x0000000302037211 */ /* 0x004fe400078ec0ff */
[----:B------:R-:W-:-:S03]  /*1750*/  SHF.L.U32 R2, R10, 0x1f, RZ ;  /* 0x0000001f0a027819 */ /* 0x000fc600000006ff */
[----:B------:R-:W-:-:S04]  /*1760*/  IMAD R3, R12, 0x8, R3 ;  /* 0x000000080c037824 */ /* 0x000fc800078e0203 */
[----:B------:R-:W2:Y:S02]  /*1770*/  SYNCS.PHASECHK.TRANS64.TRYWAIT P0, [R3+URZ+0xc0], R2 ;  /* 0x0000c002030075a7 */ /* 0x000ea400080011ff */
[----:B--2---:R-:W-:Y:S05]  /*1780*/  @!P0 BRA `(.L_x_24) ;  /* 0x0000005000108947 */ /* 0x004fea0003800000 */
.L_x_112:
[----:B------:R-:W-:Y:S01]  /*1790*/  VIADD R12, R12, 0x1 ;  /* 0x000000010c0c7836 */ /* 0x000fe20000000000 */
[----:B------:R2:W-:Y:S04]  /*17a0*/  SYNCS.ARRIVE.TRANS64.A1T0 RZ, [R3+URZ+0xb0], RZ ;  /* 0x0000b0ff03ff79a7 */ /* 0x0005e800081000ff */
[----:B------:R-:W-:-:S04]  /*17b0*/  ISETP.NE.AND P0, PT, R12, 0x2, PT ;  /* 0x000000020c00780c */ /* 0x000fc80003f05270 */
[----:B------:R-:W-:Y:S02]  /*17c0*/  SEL R12, R12, RZ, P0 ;  /* 0x000000ff0c0c7207 */ /* 0x000fe40000000000 */
[----:B--2---:R-:W-:-:S04]  /*17d0*/  SEL R3, RZ, 0x1, P0 ;  /* 0x00000001ff037807 */ /* 0x004fc80000000000 */
[----:B------:R-:W-:-:S07]  /*17e0*/  LOP3.LUT R10, R10, R3, RZ, 0x3c, !PT ;  /* 0x000000030a0a7212 */ /* 0x000fce00078e3cff */
.L_x_23:
[----:B------:R-:W-:Y:S01]  /*17f0*/  UMOV UR4, 0x400 ;  /* 0x0000040000047882 */ /* 0x000fe20000000000 */
[----:B------:R-:W-:Y:S01]  /*1800*/  LEA.HI R3, R93, R93, RZ, 0x1 ;  /* 0x0000005d5d037211 */ /* 0x000fe200078f08ff */
[----:B-1----:R-:W-:Y:S01]  /*1810*/  ULEA UR4, UR37, UR4, 0x18 ;  /* 0x0000000425047291 */ /* 0x002fe2000f8ec0ff */
[----:B------:R-:W-:Y:S01]  /*1820*/  SHF.L.U32 R2, R15, 0x1f, RZ ;  /* 0x0000001f0f027819 */ /* 0x000fe200000006ff */
[----:B------:R-:W-:Y:S01]  /*1830*/  UISETP.GE.U32.AND UP0, UPT, UR15, 0xff, UPT ;  /* 0x000000ff0f00788c */ /* 0x000fe2000bf06070 */
[----:B------:R-:W-:Y:S01]  /*1840*/  R2UR UR35, R16 ;  /* 0x00000000102372ca */ /* 0x000fe200000e0000 */
[----:B------:R-:W-:Y:S01]  /*1850*/  ULEA UR8, UR13, UR4, 0x3 ;  /* 0x000000040d087291 */ /* 0x000fe2000f8e18ff */
[----:B------:R-:W-:Y:S01]  /*1860*/  IMAD.SHL.U32 R3, R3, 0x40, RZ ;  /* 0x0000004003037824 */ /* 0x000fe200078e00ff */
[----:B------:R-:W-:Y:S01]  /*1870*/  R2UR UR11, R17 ;  /* 0x00000000110b72ca */ /* 0x000fe200000e0000 */
[----:B------:R-:W-:-:S03]  /*1880*/  UMOV UR23, URZ ;  /* 0x000000ff00177c82 */ /* 0x000fc60008000000 */
[----:B------:R-:W-:-:S03]  /*1890*/  LOP3.LUT R3, R3, 0xffffff80, RZ, 0xc0, !PT ;  /* 0xffffff8003037812 */ /* 0x000fc600078ec0ff */
[----:B------:R1:W2:Y:S01]  /*18a0*/  SYNCS.PHASECHK.TRANS64.TRYWAIT P0, [UR8+0x18], R2 ;  /* 0x00001802ff0075a7 */ /* 0x0002a20008001108 */
[----:B------:R-:W-:Y:S02]  /*18b0*/  R2UR UR9, R3 ;  /* 0x00000000030972ca */ /* 0x000fe400000e0000 */
[----:B------:R-:W-:-:S11]  /*18c0*/  R2UR UR8, R94 ;  /* 0x000000005e0872ca */ /* 0x000fd600000e0000 */
[----:B------:R-:W-:Y:S02]  /*18d0*/  ULOP3.LUT UR35, UR9, 0x40, UR35, 0xf8, !UPT ;  /* 0x0000004009237892 */ /* 0x000fe4000f8ef823 */
[----:B------:R-:W-:Y:S01]  /*18e0*/  ULEA UR11, UR8, UR11, 0x6 ;  /* 0x0000000b080b7291 */ /* 0x000fe2000f8e30ff */
[----:B------:R-:W-:Y:S11]  /*18f0*/  BRA.U !UP0, `(.L_x_25) ;  /* 0x0000000108c07547 */ /* 0x000ff6000b800000 */
[----:B------:R-:W-:Y:S01]  /*1900*/  UMOV UR16, UR6 ;  /* 0x0000000600107c82 */ /* 0x000fe20008000000 */
[----:B------:R-:W-:Y:S01]  /*1910*/  UMOV UR17, UR13 ;  /* 0x0000000d00117c82 */ /* 0x000fe20008000000 */
[----:B------:R-:W-:-:S05]  /*1920*/  UMOV UR34, URZ ;  /* 0x000000ff00227c82 */ /* 0x000fca0008000000 */
.L_x_31:
[----:B------:R-:W-:Y:S01]  /*1930*/  ULEA UR33, UR17, UR4, 0x3 ;  /* 0x0000000411217291 */ /* 0x000fe2000f8e18ff */
[----:B------:R-:W-:Y:S01]  /*1940*/  @P5 MOV R3, 0x6000 ;  /* 0x0000600000035802 */ /* 0x000fe20000000f00 */
[----:B-12-4-:R-:W-:Y:S10]  /*1950*/  @P0 BRA `(.L_x_26) ;  /* 0x00000000000c0947 */ /* 0x016ff40003800000 */
[----:B------:R-:W-:-:S04]  /*1960*/  SHF.L.U32 R5, R15, 0x1f, RZ ;  /* 0x0000001f0f057819 */ /* 0x000fc800000006ff */
[----:B------:R-:W2:Y:S02]  /*1970*/  SYNCS.PHASECHK.TRANS64.TRYWAIT P0, [UR33+0x18], R5 ;  /* 0x00001805ff0075a7 */ /* 0x000ea40008001121 */
[----:B--2---:R-:W-:Y:S05]  /*1980*/  @!P0 BRA `(.L_x_27) ;  /* 0x0000004c00a48947 */ /* 0x004fea0003800000 */
.L_x_26:
[----:B------:R2:W-:Y:S01]  /*1990*/  @P5 SYNCS.ARRIVE.TRANS64 RZ, [UR33], R3 ;  /* 0x00000003ffff59a7 */ /* 0x0005e20008000021 */
[----:B------:R-:W-:Y:S02]  /*19a0*/  ULOP3.LUT UR8, UR7, 0x2, URZ, 0xfc, !UPT ;  /* 0x0000000207087892 */ /* 0x000fe4000f8efcff */
[----:B------:R-:W-:Y:S02]  /*19b0*/  UIADD3 UR16, UPT, UPT, UR16, 0x1, URZ ;  /* 0x0000000110107890 */ /* 0x000fe4000fffe0ff */
[----:B------:R-:W-:Y:S02]  /*19c0*/  UISETP.NE.AND UP0, UPT, UR8, 0x2, UPT ;  /* 0x000000020800788c */ /* 0x000fe4000bf05270 */
[----:B------:R-:W-:-:S07]  /*19d0*/  UISETP.NE.AND UP2, UPT, UR16, 0x1, UPT ;  /* 0x000000011000788c */ /* 0x000fce000bf45270 */
[----:B------:R-:W-:Y:S05]  /*19e0*/  BRA.U UP0, `(.L_x_28) ;  /* 0x0000000100047547 */ /* 0x000fea000b800000 */
[----:B------:R-:W-:Y:S05]  /*19f0*/  BPT.TRAP 0x1 ;  /* 0x000000040000795c */ /* 0x000fea0000300000 */
.L_x_28:
[----:B------:R-:W-:Y:S04]  /*1a00*/  BSSY.RECONVERGENT B0, `(.L_x_29) ;  /* 0x0000003000007945 */ /* 0x000fe80003800200 */
[----:B------:R-:W-:Y:S05]  /*1a10*/  @!P4 BRA `(.L_x_30) ;  /* 0x000000000004c947 */ /* 0x000fea0003800000 */
[----:B------:R-:W-:Y:S05]  /*1a20*/  BPT.TRAP 0x1 ;  /* 0x000000040000795c */ /* 0x000fea0000300000 */
.L_x_30:
[----:B------:R-:W-:Y:S05]  /*1a30*/  BSYNC.RECONVERGENT B0 ;  /* 0x0000000000007941 */ /* 0x000fea0003800200 */
.L_x_29:
[----:B------:R-:W-:Y:S02]  /*1a40*/  UIADD3 UR13, UPT, UPT, UR17, 0x1, URZ ;  /* 0x00000001110d7890 */ /* 0x000fe4000fffe0ff */
[----:B------:R-:W-:Y:S02]  /*1a50*/  ULEA UR32, UR17, UR4, 0xd ;  /* 0x0000000411207291 */ /* 0x000fe4000f8e68ff */
[----:B------:R-:W-:Y:S02]  /*1a60*/  UISETP.NE.AND UP0, UPT, UR13, 0x3, UPT ;  /* 0x000000030d00788c */ /* 0x000fe4000bf05270 */
[----:B------:R-:W-:Y:S02]  /*1a70*/  UIADD3 UR28, UP1, UPT, UR24, 0x80, URZ ;  /* 0x00000080181c7890 */ /* 0x000fe4000ff3e0ff */
[----:B------:R-:W-:Y:S02]  /*1a80*/  USEL UR9, URZ, 0x1, UP0 ;  /* 0x00000001ff097887 */ /* 0x000fe40008000000 */
[----:B------:R-:W-:-:S02]  /*1a90*/  USEL UR13, UR13, URZ, UP0 ;  /* 0x000000ff0d0d7287 */ /* 0x000fc40008000000 */
[----:B------:R-:W-:Y:S02]  /*1aa0*/  UIADD3 UR26, UP0, UPT, UR24, 0x180, URZ ;  /* 0x00000180181a7890 */ /* 0x000fe4000ff1e0ff */
[----:B------:R-:W-:Y:S01]  /*1ab0*/  ULEA UR8, UR13, UR4, 0x3 ;  /* 0x000000040d087291 */ /* 0x000fe2000f8e18ff */
[----:B------:R-:W-:Y:S01]  /*1ac0*/  LOP3.LUT R15, R15, UR9, RZ, 0x3c, !PT ;  /* 0x000000090f0f7c12 */ /* 0x000fe2000f8e3cff */
[----:B------:R-:W-:Y:S02]  /*1ad0*/  ULOP3.LUT UR33, UR33, 0xfefffff8, URZ, 0xc0, !UPT ;  /* 0xfefffff821217892 */ /* 0x000fe4000f8ec0ff */
[----:B------:R-:W-:Y:S01]  /*1ae0*/  UIADD3.X UR29, UPT, UPT, URZ, UR25, URZ, UP1, !UPT ;  /* 0x00000019ff1d7290 */ /* 0x000fe20008ffe4ff */
[----:B-1----:R-:W-:Y:S01]  /*1af0*/  SHF.L.U32 R2, R15, 0x1f, RZ ;  /* 0x0000001f0f027819 */ /* 0x002fe200000006ff */
[----:B------:R-:W-:Y:S02]  /*1b00*/  UIADD3 UR32, UPT, UPT, UR32, 0x2400, URZ ;  /* 0x0000240020207890 */ /* 0x000fe4000fffe0ff */
[----:B------:R-:W-:Y:S01]  /*1b10*/  UIADD3.X UR27, UPT, UPT, URZ, UR25, URZ, UP0, !UPT ;  /* 0x00000019ff1b7290 */ /* 0x000fe200087fe4ff */
[----:B------:R4:W1:Y:S01]  /*1b20*/  SYNCS.PHASECHK.TRANS64.TRYWAIT P0, [UR8+0x18], R2 ;  /* 0x00001802ff0075a7 */ /* 0x0008620008001108 */
[----:B------:R-:W-:Y:S01]  /*1b30*/  ULEA UR8, UR17, UR4, 0xc ;  /* 0x0000000411087291 */ /* 0x000fe2000f8e60ff */
[----:B------:R-:W-:Y:S01]  /*1b40*/  UMOV UR18, 0x0 ;  /* 0x0000000000127882 */ /* 0x000fe20000000000 */
[----:B------:R-:W-:-:S02]  /*1b50*/  UMOV UR19, 0x10000000 ;  /* 0x1000000000137882 */ /* 0x000fc40000000000 */
[----:B------:R-:W-:Y:S01]  /*1b60*/  UIADD3 UR8, UPT, UPT, UR8, 0x8400, URZ ;  /* 0x0000840008087890 */ /* 0x000fe2000fffe0ff */
[----:B------:R2:W-:Y:S01]  /*1b70*/  UTMALDG.3D.2CTA [UR32], [UR28], desc[UR18] ;  /* 0x000012201c0075b4 */ /* 0x0005e20008211000 */
[----:B------:R-:W-:Y:S01]  /*1b80*/  UMOV UR10, UR34 ;  /* 0x00000022000a7c82 */ /* 0x000fe20008000000 */
[----:B------:R-:W-:Y:S01]  /*1b90*/  UMOV UR12, UR36 ;  /* 0x00000024000c7c82 */ /* 0x000fe20008000000 */
[----:B------:R-:W-:Y:S01]  /*1ba0*/  UMOV UR9, UR33 ;  /* 0x0000002100097c82 */ /* 0x000fe20008000000 */
[----:B------:R-:W-:Y:S01]  /*1bb0*/  UMOV UR23, UR5 ;  /* 0x0000000500177c82 */ /* 0x000fe20008000000 */
[----:B------:R-:W-:-:S03]  /*1bc0*/  UMOV UR17, UR13 ;  /* 0x0000000d00117c82 */ /* 0x000fc60008000000 */
[----:B------:R4:W-:Y:S01]  /*1bd0*/  UTMALDG.3D.2CTA [UR8], [UR26], desc[UR18] ;  /* 0x000012081a0075b4 */ /* 0x0009e20008211000 */
[----:B--2---:R-:W-:Y:S01]  /*1be0*/  UIADD3 UR34, UPT, UPT, UR34, 0x80, URZ ;  /* 0x0000008022227890 */ /* 0x004fe2000fffe0ff */
[----:B------:R-:W-:Y:S11]  /*1bf0*/  BRA.U UP2, `(.L_x_31) ;  /* 0xfffffffd024c7547 */ /* 0x000ff6000b83ffff */
.L_x_25:
[----:B----4-:R-:W-:Y:S01]  /*1c00*/  ULEA UR8, UR13, UR4, 0x3 ;  /* 0x000000040d087291 */ /* 0x010fe2000f8e18ff */
[----:B-1----:R-:W-:Y:S01]  /*1c10*/  SHF.L.U32 R2, R15, 0x1f, RZ ;  /* 0x0000001f0f027819 */ /* 0x002fe200000006ff */
[----:B------:R-:W-:Y:S01]  /*1c20*/  @!P1 SYNCS.ARRIVE.TRANS64.A1T0 RZ, [UR4+0x48], RZ ;  /* 0x000048ffffff99a7 */ /* 0x000fe20008100004 */
[----:B------:R-:W-:-:S06]  /*1c30*/  UISETP.GT.AND UP0, UPT, UR22, UR21, UPT ;  /* 0x000000151600728c */ /* 0x000fcc000bf04270 */
[----:B--2---:R1:W2:Y:S03]  /*1c40*/  SYNCS.PHASECHK.TRANS64.TRYWAIT P0, [UR8+0x18], R2 ;  /* 0x00001802ff0075a7 */ /* 0x0042a60008001108 */
[----:B------:R-:W-:Y:S05]  /*1c50*/  BRA.U !UP0, `(.L_x_32) ;  /* 0x0000000108c07547 */ /* 0x000fea000b800000 */
[----:B------:R-:W-:Y:S01]  /*1c60*/  UIADD3 UR26, UPT, UPT, UR14, UR23, URZ ;  /* 0x000000170e1a7290 */ /* 0x000fe2000fffe0ff */
[----:B------:R-:W-:-:S11]  /*1c70*/  UMOV UR27, UR13 ;  /* 0x0000000d001b7c82 */ /* 0x000fd60008000000 */
.L_x_38:
[----:B------:R-:W-:Y:S01]  /*1c80*/  ULEA UR17, UR27, UR4, 0x3 ;  /* 0x000000041b117291 */ /* 0x000fe2000f8e18ff */
[----:B--2---:R-:W-:Y:S01]  /*1c90*/  @P5 MOV R3, 0x6000 ;  /* 0x0000600000035802 */ /* 0x004fe20000000f00 */
[----:B-12---:R-:W-:Y:S10]  /*1ca0*/  @P0 BRA `(.L_x_33) ;  /* 0x00000000000c0947 */ /* 0x006ff40003800000 */
[----:B------:R-:W-:-:S04]  /*1cb0*/  SHF.L.U32 R5, R15, 0x1f, RZ ;  /* 0x0000001f0f057819 */ /* 0x000fc800000006ff */
[----:B------:R-:W2:Y:S02]  /*1cc0*/  SYNCS.PHASECHK.TRANS64.TRYWAIT P0, [UR17+0x18], R5 ;  /* 0x00001805ff0075a7 */ /* 0x000ea40008001111 */
[----:B--2---:R-:W-:Y:S05]  /*1cd0*/  @!P0 BRA `(.L_x_34) ;  /* 0x0000004800e88947 */ /* 0x004fea0003800000 */
.L_x_33:
[----:B------:R2:W-:Y:S01]  /*1ce0*/  @P5 SYNCS.ARRIVE.TRANS64 RZ, [UR17], R3 ;  /* 0x00000003ffff59a7 */ /* 0x0005e20008000011 */
[----:B------:R-:W-:-:S04]  /*1cf0*/  ULOP3.LUT UR8, UR7, 0x2, URZ, 0xfc, !UPT ;  /* 0x0000000207087892 */ /* 0x000fc8000f8efcff */
[----:B------:R-:W-:-:S09]  /*1d00*/  UISETP.NE.AND UP0, UPT, UR8, 0x2, UPT ;  /* 0x000000020800788c */ /* 0x000fd2000bf05270 */
[----:B------:R-:W-:Y:S05]  /*1d10*/  BRA.U UP0, `(.L_x_35) ;  /* 0x0000000100047547 */ /* 0x000fea000b800000 */
[----:B------:R-:W-:Y:S05]  /*1d20*/  BPT.TRAP 0x1 ;  /* 0x000000040000795c */ /* 0x000fea0000300000 */
.L_x_35:
[----:B------:R-:W-:Y:S04]  /*1d30*/  BSSY.RECONVERGENT B0, `(.L_x_36) ;  /* 0x0000003000007945 */ /* 0x000fe80003800200 */
[----:B------:R-:W-:Y:S05]  /*1d40*/  @!P4 BRA `(.L_x_37) ;  /* 0x000000000004c947 */ /* 0x000fea0003800000 */
[----:B------:R-:W-:Y:S05]  /*1d50*/  BPT.TRAP 0x1 ;  /* 0x000000040000795c */ /* 0x000fea0000300000 */
.L_x_37:
[----:B------:R-:W-:Y:S05]  /*1d60*/  BSYNC.RECONVERGENT B0 ;  /* 0x0000000000007941 */ /* 0x000fea0003800200 */
.L_x_36:
        /* <DEDUP_REMOVED lines=9> */
[----:B------:R-:W-:Y:S02]  /*1e00*/  USHF.L.U32 UR18, UR23, 0x7, URZ ;  /* 0x0000000717127899 */ /* 0x000fe400080006ff */
[----:B------:R-:W-:Y:S01]  /*1e10*/  ULOP3.LUT UR17, UR17, 0xfefffff8, URZ, 0xc0, !UPT ;  /* 0xfefffff811117892 */ /* 0x000fe2000f8ec0ff */
[----:B-1----:R-:W-:Y:S01]  /*1e20*/  SHF.L.U32 R2, R15, 0x1f, RZ ;  /* 0x0000001f0f027819 */ /* 0x002fe200000006ff */
[----:B------:R-:W-:Y:S02]  /*1e30*/  UIADD3 UR16, UPT, UPT, UR16, 0x2400, URZ ;  /* 0x0000240010107890 */ /* 0x000fe4000fffe0ff */
[----:B------:R-:W-:Y:S01]  /*1e40*/  UIADD3.X UR33, UPT, UPT, URZ, UR25, URZ, UP1, !UPT ;  /* 0x00000019ff217290 */ /* 0x000fe20008ffe4ff */
[----:B------:R4:W1:Y:S01]  /*1e50*/  SYNCS.PHASECHK.TRANS64.TRYWAIT P0, [UR8+0x18], R2 ;  /* 0x00001802ff0075a7 */ /* 0x0008620008001108 */
[----:B------:R-:W-:-:S02]  /*1e60*/  ULEA UR8, UR27, UR4, 0xc ;  /* 0x000000041b087291 */ /* 0x000fc4000f8e60ff */
[----:B------:R-:W-:Y:S02]  /*1e70*/  UIADD3.X UR31, UPT, UPT, URZ, UR25, URZ, UP0, !UPT ;  /* 0x00000019ff1f7290 */ /* 0x000fe400087fe4ff */
[----:B------:R-:W-:Y:S01]  /*1e80*/  UIADD3 UR8, UPT, UPT, UR8, 0x8400, URZ ;  /* 0x0000840008087890 */ /* 0x000fe2000fffe0ff */
[----:B------:R-:W-:Y:S01]  /*1e90*/  UMOV UR28, 0x0 ;  /* 0x00000000001c7882 */ /* 0x000fe20000000000 */
[----:B------:R-:W-:Y:S01]  /*1ea0*/  UMOV UR29, 0x10000000 ;  /* 0x10000000001d7882 */ /* 0x000fe20000000000 */
[----:B------:R-:W-:Y:S01]  /*1eb0*/  UMOV UR19, UR35 ;  /* 0x0000002300137c82 */ /* 0x000fe20008000000 */
[----:B------:R-:W-:Y:S01]  /*1ec0*/  UMOV UR20, UR36 ;  /* 0x0000002400147c82 */ /* 0x000fe20008000000 */
[----:B------:R-:W-:Y:S01]  /*1ed0*/  UMOV UR12, UR36 ;  /* 0x00000024000c7c82 */ /* 0x000fe20008000000 */
[----:B------:R-:W-:Y:S01]  /*1ee0*/  UMOV UR9, UR17 ;  /* 0x0000001100097c82 */ /* 0x000fe20008000000 */
[----:B------:R-:W-:Y:S01]  /*1ef0*/  UMOV UR10, UR18 ;  /* 0x00000012000a7c82 */ /* 0x000fe20008000000 */
[----:B------:R4:W-:Y:S01]  /*1f00*/  UTMALDG.3D.2CTA [UR16], [UR32], desc[UR28] ;  /* 0x00001c10200075b4 */ /* 0x0009e20008211000 */
[----:B------:R-:W-:Y:S01]  /*1f10*/  UIADD3 UR23, UPT, UPT, UR23, 0x1, URZ ;  /* 0x0000000117177890 */ /* 0x000fe2000fffe0ff */
[----:B------:R-:W-:-:S03]  /*1f20*/  UMOV UR27, UR13 ;  /* 0x0000000d001b7c82 */ /* 0x000fc60008000000 */
[----:B------:R-:W-:Y:S01]  /*1f30*/  UISETP.NE.AND UP0, UPT, UR23, UR26, UPT ;  /* 0x0000001a1700728c */ /* 0x000fe2000bf05270 */
[----:B------:R4:W-:Y:S08]  /*1f40*/  UTMALDG.3D.2CTA [UR8], [UR30], desc[UR28] ;  /* 0x00001c081e0075b4 */ /* 0x0009f00008211000 */
[----:B----4-:R-:W-:Y:S05]  /*1f50*/  BRA.U UP0, `(.L_x_38) ;  /* 0xfffffffd00487547 */ /* 0x010fea000b83ffff */
.L_x_32:
[C---:B-1----:R-:W-:Y:S01]  /*1f60*/  LEA R2, R14.reuse, UR4, 0x3 ;  /* 0x000000040e027c11 */ /* 0x042fe2000f8e18ff */
[----:B------:R-:W-:Y:S01]  /*1f70*/  NOP ;  /* 0x0000000000007918 */ /* 0x000fe20000000000 */
[----:B--2---:R-:W-:Y:S02]  /*1f80*/  SHF.L.U32 R3, R13, 0x1f, RZ ;  /* 0x0000001f0d037819 */ /* 0x004fe400000006ff */
[----:B------:R-:W-:Y:S02]  /*1f90*/  LEA R4, R14, UR4, 0x4 ;  /* 0x000000040e047c11 */ /* 0x000fe4000f8e20ff */
[----:B------:R-:W1:Y:S02]  /*1fa0*/  SYNCS.PHASECHK.TRANS64.TRYWAIT P0, [R2+URZ+0x50], R3 ;  /* 0x00005003020075a7 */ /* 0x000e6400080011ff */
[----:B-1----:R-:W-:Y:S05]  /*1fb0*/  @!P0 BRA `(.L_x_39) ;  /* 0x0000004800488947 */ /* 0x002fea0003800000 */
.L_x_115:
[----:B------:R-:W2:Y:S01]  /*1fc0*/  LDS.128 R4, [R4+0xe0] ;  /* 0x0000e00004047984 */ /* 0x000ea20000000c00 */
[----:B------:R-:W-:Y:S01]  /*1fd0*/  ISETP.GE.AND P0, PT, R40, 0x1, PT ;  /* 0x000000012800780c */ /* 0x000fe20003f06270 */
[----:B-1----:R-:W-:Y:S01]  /*1fe0*/  VIADD R2, R2, 0x60 ;  /* 0x0000006002027836 */ /* 0x002fe20000000000 */
[----:B------:R-:W-:Y:S01]  /*1ff0*/  @!PT LDS RZ, [RZ] ;  /* 0x00000000fffff984 */ /* 0x000fe20000000800 */
[----:B------:R-:W-:Y:S01]  /*2000*/  @!PT LDS RZ, [RZ] ;  /* 0x00000000fffff984 */ /* 0x000fe20000000800 */
[----:B------:R-:W-:Y:S01]  /*2010*/  @!PT LDS RZ, [RZ] ;  /* 0x00000000fffff984 */ /* 0x000fe20000000800 */
[----:B------:R-:W-:Y:S01]  /*2020*/  @!PT LDS RZ, [RZ] ;  /* 0x00000000fffff984 */ /* 0x000fe20000000800 */
[----:B------:R1:W-:Y:S06]  /*2030*/  MEMBAR.ALL.CTA ;  /* 0x0000000000007992 */ /* 0x0003ec0000008000 */
[----:B-1----:R-:W1:Y:S01]  /*2040*/  FENCE.VIEW.ASYNC.S ;  /* 0x00000000000073c6 */ /* 0x002e620000000000 */
[----:B------:R-:W-:-:S04]  /*2050*/  PRMT R2, RZ, 0x654, R2 ;  /* 0x00000654ff027816 */ /* 0x000fc80000000002 */
[----:B-1----:R1:W-:Y:S01]  /*2060*/  SYNCS.ARRIVE.TRANS64.RED.A1T0 RZ, [R2+URZ], RZ ;  /* 0x000000ff02ff79a7 */ /* 0x0023e200081004ff */
[----:B--2---:R-:W-:-:S13]  /*2070*/  LOP3.LUT P2, RZ, R6, 0x1, RZ, 0xc0, !PT ;  /* 0x0000000106ff7812 */ /* 0x004fda000784c0ff */
[----:B------:R-:W-:Y:S01]  /*2080*/  @P2 SHF.R.U32.HI R3, RZ, 0x10, R5 ;  /* 0x00000010ff032819 */ /* 0x000fe20000011605 */
[----:B------:R-:W-:Y:S01]  /*2090*/  VOTEU.ANY UP0, P2 ;  /* 0x0000000000ff7886 */ /* 0x000fe20001000100 */
[----:B------:R-:W-:Y:S02]  /*20a0*/  @P2 MOV R11, R4 ;  /* 0x00000004000b2202 */ /* 0x000fe40000000f00 */
[----:B------:R-:W-:Y:S02]  /*20b0*/  @P2 R2UR.BROADCAST UR8, R3 ;  /* 0x00000000030822ca */ /* 0x000fe400008e0000 */
[----:B------:R-:W-:-:S11]  /*20c0*/  @P2 LOP3.LUT R8, R5, 0xffff, RZ, 0xc0, !PT ;  /* 0x0000ffff05082812 */ /* 0x000fd600078ec0ff */
[----:B------:R-:W-:Y:S01]  /*20d0*/  @UP0 UMOV UR36, UR8 ;  /* 0x0000000800240c82 */ /* 0x000fe20008000000 */
[----:B-1----:R-:W-:Y:S05]  /*20e0*/  @!P0 BRA `(.L_x_40) ;  /* 0x0000000000b88947 */ /* 0x002fea0003800000 */
[----:B------:R-:W3:Y:S01]  /*20f0*/  LDC.64 R4, c[0x0][0xb18] ;  /* 0x0002c600ff047b82 */ /* 0x000ee20000000a00 */
[----:B------:R-:W-:-:S07]  /*2100*/  ISETP.NE.AND P3, PT, R40, 0x1, PT ;  /* 0x000000012800780c */ /* 0x000fce0003f65270 */
[----:B------:R-:W1:Y:S08]  /*2110*/  LDC.64 R6, c[0x0][0xb10] ;  /* 0x0002c400ff067b82 */ /* 0x000e700000000a00 */
[----:B------:R-:W2:Y:S08]  /*2120*/  LDC R18, c[0x0][0xb20] ;  /* 0x0002c800ff127b82 */ /* 0x000eb00000000800 */
[----:B------:R-:W4:Y:S01]  /*2130*/  LDC R20, c[0x0][0xb0c] ;  /* 0x0002c300ff147b82 */ /* 0x000f220000000800 */
[----:B---3--:R-:W-:Y:S01]  /*2140*/  IMAD.HI.U32 R19, R0, R5, RZ ;  /* 0x0000000500137227 */ /* 0x008fe200078e00ff */
[----:B------:R-:W-:-:S03]  /*2150*/  ISETP.NE.AND P0, PT, R4, 0x1, PT ;  /* 0x000000010400780c */ /* 0x000fc60003f05270 */
[----:B------:R-:W-:-:S03]  /*2160*/  IMAD.HI.U32 R5, R8, R5, RZ ;  /* 0x0000000508057227 */ /* 0x000fc600078e00ff */
[----:B------:R-:W3:Y:S01]  /*2170*/  LDC.64 R2, c[0x0][0xb28] ;  /* 0x0002ca00ff027b82 */ /* 0x000ee20000000a00 */
[----:B-1----:R-:W-:-:S04]  /*2180*/  IMAD.HI.U32 R22, R9, R6, RZ ;  /* 0x0000000609167227 */ /* 0x002fc800078e00ff */
[----:B------:R-:W-:Y:S01]  /*2190*/  IMAD.HI.U32 R24, R11, R6, RZ ;  /* 0x000000060b187227 */ /* 0x000fe200078e00ff */
[----:B------:R-:W-:Y:S02]  /*21a0*/  SHF.R.U32.HI R22, RZ, R7, R22 ;  /* 0x00000007ff167219 */ /* 0x000fe40000011616 */
[-C--:B--2---:R-:W-:Y:S02]  /*21b0*/  SHF.R.U32.HI R19, RZ, R18.reuse, R19 ;  /* 0x00000012ff137219 */ /* 0x084fe40000011613 */
[----:B------:R-:W-:Y:S02]  /*21c0*/  SHF.R.U32.HI R5, RZ, R18, R5 ;  /* 0x00000012ff057219 */ /* 0x000fe40000011605 */
[----:B------:R-:W-:Y:S02]  /*21d0*/  SEL R19, R0, R19, !P0 ;  /* 0x0000001300137207 */ /* 0x000fe40004000000 */
[----:B------:R-:W-:Y:S02]  /*21e0*/  SHF.R.U32.HI R24, RZ, R7, R24 ;  /* 0x00000007ff187219 */ /* 0x000fe40000011618 */
[----:B----4-:R-:W-:-:S02]  /*21f0*/  ISETP.NE.AND P1, PT, R20, 0x1, PT ;  /* 0x000000011400780c */ /* 0x010fc40003f25270 */
[----:B------:R-:W-:Y:S02]  /*2200*/  SEL R5, R8, R5, !P0 ;  /* 0x0000000508057207 */ /* 0x000fe40004000000 */
[----:B------:R-:W-:Y:S02]  /*2210*/  SEL R21, R9, R22, !P1 ;  /* 0x0000001609157207 */ /* 0x000fe40004800000 */
[----:B------:R-:W-:Y:S01]  /*2220*/  SEL R7, R11, R24, !P1 ;  /* 0x000000180b077207 */ /* 0x000fe20004800000 */
[----:B---3--:R-:W-:-:S04]  /*2230*/  IMAD.HI.U32 R22, R19, R2, RZ ;  /* 0x0000000213167227 */ /* 0x008fc800078e00ff */
[----:B------:R-:W-:Y:S01]  /*2240*/  IMAD.HI.U32 R6, R21, R2, RZ ;  /* 0x0000000215067227 */ /* 0x000fe200078e00ff */
[----:B------:R-:W-:-:S04]  /*2250*/  @P3 SHF.R.U32.HI R19, RZ, R3, R22 ;  /* 0x00000003ff133219 */ /* 0x000fc80000011616 */
[----:B------:R-:W-:Y:S01]  /*2260*/  @P3 SHF.R.U32.HI R21, RZ, R3, R6 ;  /* 0x00000003ff153219 */ /* 0x000fe20000011606 */
[----:B------:R-:W-:-:S04]  /*2270*/  IMAD R19, R40, R19, RZ ;  /* 0x0000001328137224 */ /* 0x000fc800078e02ff */
[----:B------:R-:W-:Y:S01]  /*2280*/  IMAD R6, R40, R21, RZ ;  /* 0x0000001528067224 */ /* 0x000fe200078e02ff */
[C---:B------:R-:W-:Y:S02]  /*2290*/  ISETP.GE.AND P0, PT, R5.reuse, R19, PT ;  /* 0x000000130500720c */ /* 0x040fe40003f06270 */
[----:B------:R-:W-:Y:S02]  /*22a0*/  IADD3 R19, PT, PT, -R5, RZ, RZ ;  /* 0x000000ff05137210 */ /* 0x000fe40007ffe1ff */
[----:B------:R-:W-:Y:S01]  /*22b0*/  ISETP.GE.OR P0, PT, R7, R6, P0 ;  /* 0x000000060700720c */ /* 0x000fe20000706670 */
[----:B------:R-:W-:-:S04]  /*22c0*/  IMAD.HI.U32 R6, R5, R2, RZ ;  /* 0x0000000205067227 */ /* 0x000fc800078e00ff */
[----:B------:R-:W-:Y:S01]  /*22d0*/  IMAD R8, R4, R19, R8 ;  /* 0x0000001304087224 */ /* 0x000fe200078e0208 */
[----:B------:R-:W-:-:S04]  /*22e0*/  SHF.R.U32.HI R6, RZ, R3, R6 ;  /* 0x00000003ff067219 */ /* 0x000fc80000011606 */
[----:B------:R-:W-:-:S03]  /*22f0*/  SEL R6, R5, R6, !P3 ;  /* 0x0000000605067207 */ /* 0x000fc60005800000 */
[----:B------:R-:W-:-:S04]  /*2300*/  @!P0 IMAD.HI.U32 R18, R7, R2, RZ ;  /* 0x0000000207128227 */ /* 0x000fc800078e00ff */
[----:B------:R-:W-:Y:S01]  /*2310*/  IMAD.MOV R2, RZ, RZ, -R6 ;  /* 0x000000ffff027224 */ /* 0x000fe200078e0a06 */
[----:B------:R-:W-:-:S03]  /*2320*/  @!P0 SHF.R.U32.HI R18, RZ, R3, R18 ;  /* 0x00000003ff128219 */ /* 0x000fc60000011612 */
[----:B------:R-:W-:Y:S01]  /*2330*/  IMAD R2, R40, R2, R5 ;  /* 0x0000000228027224 */ /* 0x000fe200078e0205 */
        /* <DEDUP_REMOVED lines=9> */
.L_x_40:
[----:B------:R-:W1:Y:S02]  /*23d0*/  LDCU UR8, c[0x0][0xb30] ;  /* 0x00016600ff0877ac */ /* 0x000e640008000800 */
[----:B-1----:R-:W-:-:S09]  /*23e0*/  UISETP.NE.AND UP0, UPT, UR8, 0x1, UPT ;  /* 0x000000010800788c */ /* 0x002fd2000bf05270 */
[----:B------:R-:W-:Y:S05]  /*23f0*/  BRA.U UP0, `(.L_x_41) ;  /* 0x0000000100407547 */ /* 0x000fea000b800000 */
[----:B------:R-:W1:Y:S08]  /*2400*/  LDC.64 R4, c[0x0][0xb10] ;  /* 0x0002c400ff047b82 */ /* 0x000e700000000a00 */
[----:B------:R-:W2:Y:S08]  /*2410*/  LDC.64 R2, c[0x0][0xb18] ;  /* 0x0002c600ff027b82 */ /* 0x000eb00000000a00 */
[----:B------:R-:W4:Y:S08]  /*2420*/  LDC R6, c[0x0][0xb20] ;  /* 0x0002c800ff067b82 */ /* 0x000f300000000800 */
[----:B------:R-:W3:Y:S01]  /*2430*/  LDC R18, c[0x0][0xb0c] ;  /* 0x0002c300ff127b82 */ /* 0x000ee20000000800 */
[----:B-1----:R-:W-:-:S05]  /*2440*/  IMAD.HI.U32 R4, R11, R4, RZ ;  /* 0x000000040b047227 */ /* 0x002fca00078e00ff */
[----:B------:R-:W-:Y:S01]  /*2450*/  SHF.R.U32.HI R4, RZ, R5, R4 ;  /* 0x00000005ff047219 */ /* 0x000fe20000011604 */
[----:B--2---:R-:W-:Y:S01]  /*2460*/  IMAD.HI.U32 R3, R8, R3, RZ ;  /* 0x0000000308037227 */ /* 0x004fe200078e00ff */
[----:B------:R-:W-:-:S04]  /*2470*/  ISETP.NE.AND P0, PT, R2, 0x1, PT ;  /* 0x000000010200780c */ /* 0x000fc80003f05270 */
[----:B----4-:R-:W-:-:S04]  /*2480*/  SHF.R.U32.HI R3, RZ, R6, R3 ;  /* 0x00000006ff037219 */ /* 0x010fc80000011603 */
[----:B------:R-:W-:Y:S02]  /*2490*/  SEL R3, R8, R3, !P0 ;  /* 0x0000000308037207 */ /* 0x000fe40004000000 */
[----:B---3--:R-:W-:-:S04]  /*24a0*/  ISETP.NE.AND P1, PT, R18, 0x1, PT ;  /* 0x000000011200780c */ /* 0x008fc80003f25270 */
[----:B------:R-:W-:-:S05]  /*24b0*/  SEL R4, R11, R4, !P1 ;  /* 0x000000040b047207 */ /* 0x000fca0004800000 */
[----:B------:R-:W-:Y:S02]  /*24c0*/  IMAD.IADD R5, R3, 0x1, -R4 ;  /* 0x0000000103057824 */ /* 0x000fe400078e0a04 */
[----:B------:R-:W-:Y:S02]  /*24d0*/  IMAD.IADD R3, R4, 0x1, -R3 ;  /* 0x0000000104037824 */ /* 0x000fe400078e0a03 */
[----:B------:R-:W-:Y:S02]  /*24e0*/  IMAD R11, R5, R18, R11 ;  /* 0x00000012050b7224 */ /* 0x000fe400078e020b */
[----:B------:R-:W-:-:S07]  /*24f0*/  IMAD R8, R3, R2, R8 ;  /* 0x0000000203087224 */ /* 0x000fce00078e0208 */
.L_x_41:
[----:B------:R-:W-:Y:S01]  /*2500*/  VIADD R14, R14, 0x1 ;  /* 0x000000010e0e7836 */ /* 0x000fe20000000000 */
[----:B------:R-:W-:Y:S01]  /*2510*/  PLOP3.LUT P1, PT, PT, PT, PT, 0x80, 0x8 ;  /* 0x000000000008781c */ /* 0x000fe20003f2f070 */
[----:B------:R-:W-:Y:S02]  /*2520*/  IMAD.IADD R93, R11, 0x1, R92 ;  /* 0x000000010b5d7824 */ /* 0x000fe400078e025c */
[----:B------:R-:W-:Y:S01]  /*2530*/  IMAD.IADD R94, R8, 0x1, R81 ;  /* 0x00000001085e7824 */ /* 0x000fe200078e0251 */
[----:B------:R-:W-:-:S04]  /*2540*/  ISETP.NE.AND P0, PT, R14, 0x2, PT ;  /* 0x000000020e00780c */ /* 0x000fc80003f05270 */
[----:B------:R-:W-:Y:S02]  /*2550*/  SEL R2, RZ, 0x1, P0 ;  /* 0x00000001ff027807 */ /* 0x000fe40000000000 */
[----:B------:R-:W-:Y:S02]  /*2560*/  SEL R14, R14, RZ, P0 ;  /* 0x000000ff0e0e7207 */ /* 0x000fe40000000000 */
[----:B------:R-:W-:Y:S01]  /*2570*/  LOP3.LUT R13, R13, R2, RZ, 0x3c, !PT ;  /* 0x000000020d0d7212 */ /* 0x000fe200078e3cff */
[----:B------:R-:W-:Y:S06]  /*2580*/  @P2 BRA `(.L_x_42) ;  /* 0xfffffff000582947 */ /* 0x000fec000383ffff */
[----:B------:R-:W-:Y:S01]  /*2590*/  UIADD3 UR4, UPT, UPT, UR4, 0x18, URZ ;  /* 0x0000001804047890 */ /* 0x000fe2000fffe0ff */
[----:B------:R-:W-:-:S03]  /*25a0*/  SHF.L.U32 R3, R15, 0x1f, RZ ;  /* 0x0000001f0f037819 */ /* 0x000fc600000006ff */
[----:B------:R-:W-:-:S09]  /*25b0*/  ULEA UR5, UR13, UR4, 0x3 ;  /* 0x000000040d057291 */ /* 0x000fd2000f8e18ff */
[----:B------:R-:W1:Y:S02]  /*25c0*/  SYNCS.PHASECHK.TRANS64.TRYWAIT P0, [UR5], R3 ;  /* 0x00000003ff0075a7 */ /* 0x000e640008001105 */
[----:B-1----:R-:W-:Y:S05]  /*25d0*/  @!P0 BRA `(.L_x_43) ;  /* 0x0000004000d48947 */ /* 0x002fea0003800000 */
.L_x_117:
[----:B------:R-:W-:-:S04]  /*25e0*/  UIADD3 UR6, UPT, UPT, UR13, 0x1, URZ ;  /* 0x000000010d067890 */ /* 0x000fc8000fffe0ff */
[----:B------:R-:W-:-:S04]  /*25f0*/  UISETP.NE.AND UP0, UPT, UR6, 0x3, UPT ;  /* 0x000000030600788c */ /* 0x000fc8000bf05270 */
[----:B------:R-:W-:Y:S02]  /*2600*/  USEL UR7, URZ, 0x1, UP0 ;  /* 0x00000001ff077887 */ /* 0x000fe40008000000 */
[----:B------:R-:W-:-:S04]  /*2610*/  USEL UR6, UR6, URZ, UP0 ;  /* 0x000000ff06067287 */ /* 0x000fc80008000000 */
[----:B------:R-:W-:Y:S01]  /*2620*/  ULEA UR5, UR6, UR4, 0x3 ;  /* 0x0000000406057291 */ /* 0x000fe2000f8e18ff */
[----:B------:R-:W-:-:S04]  /*2630*/  LOP3.LUT R15, R15, UR7, RZ, 0x3c, !PT ;  /* 0x000000070f0f7c12 */ /* 0x000fc8000f8e3cff */
[----:B-1----:R-:W-:-:S04]  /*2640*/  SHF.L.U32 R3, R15, 0x1f, RZ ;  /* 0x0000001f0f037819 */ /* 0x002fc800000006ff */
[----:B------:R-:W1:Y:S02]  /*2650*/  SYNCS.PHASECHK.TRANS64.TRYWAIT P0, [UR5], R3 ;  /* 0x00000003ff0075a7 */ /* 0x000e640008001105 */
[----:B-1----:R-:W-:Y:S05]  /*2660*/  @!P0 BRA `(.L_x_44) ;  /* 0x0000004000c88947 */ /* 0x002fea0003800000 */
.L_x_119:
[----:B------:R-:W-:-:S04]  /*2670*/  UIADD3 UR6, UPT, UPT, UR6, 0x1, URZ ;  /* 0x0000000106067890 */ /* 0x000fc8000fffe0ff */
[----:B------:R-:W-:-:S04]  /*2680*/  UISETP.NE.AND UP0, UPT, UR6, 0x3, UPT ;  /* 0x000000030600788c */ /* 0x000fc8000bf05270 */
[----:B------:R-:W-:Y:S02]  /*2690*/  USEL UR5, URZ, 0x1, UP0 ;  /* 0x00000001ff057887 */ /* 0x000fe40008000000 */
[----:B------:R-:W-:-:S04]  /*26a0*/  USEL UR6, UR6, URZ, UP0 ;  /* 0x000000ff06067287 */ /* 0x000fc80008000000 */
[----:B------:R-:W-:Y:S01]  /*26b0*/  ULEA UR6, UR6, UR4, 0x3 ;  /* 0x0000000406067291 */ /* 0x000fe2000f8e18ff */
[----:B-1----:R-:W-:-:S04]  /*26c0*/  LOP3.LUT R3, R15, UR5, RZ, 0x3c, !PT ;  /* 0x000000050f037c12 */ /* 0x002fc8000f8e3cff */
[----:B------:R-:W-:Y:S01]  /*26d0*/  SHF.L.U32 R3, R3, 0x1f, RZ ;  /* 0x0000001f03037819 */ /* 0x000fe200000006ff */
[----:B---3--:R-:W-:-:S07]  /*26e0*/  IMAD.U32 R0, RZ, RZ, UR6 ;  /* 0x00000006ff007e24 */ /* 0x008fce000f8e00ff */
.L_x_45:
[----:B-1----:R1:W2:Y:S02]  /*26f0*/  SYNCS.PHASECHK.TRANS64.TRYWAIT P0, [R0+URZ], R3 ;  /* 0x00000003000075a7 */ /* 0x0022a400080011ff */
[----:B--2---:R-:W-:Y:S05]  /*2700*/  @!P0 NANOSLEEP.SYNCS 0x989680 ;  /* 0x009896800000895d */ /* 0x004fea0003900000 */
[----:B------:R-:W2:Y:S02]  /*2710*/  @!P0 SYNCS.PHASECHK.TRANS64 P0, [R0+URZ], R3 ;  /* 0x00000003000085a7 */ /* 0x000ea400080010ff */
[----:B--2---:R-:W-:Y:S05]  /*2720*/  @P0 EXIT ;  /* 0x000000000000094d */ /* 0x004fea0003800000 */
[----:B------:R-:W-:Y:S05]  /*2730*/  BRA `(.L_x_45) ;  /* 0xfffffffc00ec7947 */ /* 0x000fea000383ffff */
.L_x_22:
[----:B------:R-:W-:-:S04]  /*2740*/  UISETP.NE.AND UP1, UPT, UR37, URZ, UPT ;  /* 0x000000ff2500728c */ /* 0x000fc8000bf25270 */
[----:B------:R-:W-:-:S09]  /*2750*/  UISETP.NE.OR UP1, UPT, UR10, 0x1, UP1 ;  /* 0x000000010a00788c */ /* 0x000fd20008f25670 */
[----:B------:R-:W-:Y:S05]  /*2760*/  BRA.U UP1, `(.L_x_46) ;  /* 0x00000005014c7547 */ /* 0x000fea000b800000 */
[----:B------:R-:W-:Y:S01]  /*2770*/  HFMA2 R11, -RZ, RZ, 0, 0 ;  /* 0x00000000ff0b7431 */ /* 0x000fe200000001ff */
[----:B------:R-:W-:Y:S01]  /*2780*/  ISETP.GE.U32.AND P2, PT, R10, 0x2, PT ;  /* 0x000000020a00780c */ /* 0x000fe20003f46070 */
[----:B------:R-:W-:Y:S01]  /*2790*/  IMAD.MOV.U32 R12, RZ, RZ, 0x1 ;  /* 0x00000001ff0c7424 */ /* 0x000fe200078e00ff */
[----:B------:R-:W-:Y:S01]  /*27a0*/  CS2R R8, SRZ ;  /* 0x0000000000087805 */ /* 0x000fe2000001ff00 */
[----:B------:R-:W-:Y:S01]  /*27b0*/  IMAD.MOV.U32 R3, RZ, RZ, RZ ;  /* 0x000000ffff037224 */ /* 0x000fe200078e00ff */
[----:B------:R-:W-:Y:S01]  /*27c0*/  UMOV UR4, 0x400 ;  /* 0x0000040000047882 */ /* 0x000fe20000000000 */
[----:B------:R-:W-:Y:S01]  /*27d0*/  UMOV UR6, URZ ;  /* 0x000000ff00067c82 */ /* 0x000fe20008000000 */
[----:B------:R-:W-:-:S12]  /*27e0*/  ULEA UR37, UR37, UR4, 0x18 ;  /* 0x0000000425257291 */ /* 0x000fd8000f8ec0ff */
.L_x_50:
[----:B------:R-:W-:Y:S02]  /*27f0*/  LEA R0, R3, UR37, 0x3 ;  /* 0x0000002503007c11 */ /* 0x000fe4000f8e18ff */
[----:B------:R-:W-:-:S03]  /*2800*/  SHF.L.U32 R5, R8, 0x1f, RZ ;  /* 0x0000001f08057819 */ /* 0x000fc600000006ff */
[----:B------:R-:W-:Y:S01]  /*2810*/  VIADD R4, R0, 0xc0 ;  /* 0x000000c000047836 */ /* 0x000fe20000000000 */
[----:B------:R-:W1:Y:S02]  /*2820*/  SYNCS.PHASECHK.TRANS64.TRYWAIT P0, [R0+URZ+0xb0], R5 ;  /* 0x0000b005000075a7 */ /* 0x000e6400080011ff */
[----:B-1----:R-:W-:Y:S05]  /*2830*/  @!P0 BRA `(.L_x_47) ;  /* 0x00000040006c8947 */ /* 0x002fea0003800000 */
.L_x_120:
[----:B------:R-:W-:Y:S01]  /*2840*/  ULEA UR5, UR6, UR37, 0x3 ;  /* 0x0000002506057291 */ /* 0x000fe2000f8e18ff */
[----:B------:R-:W-:Y:S01]  /*2850*/  PRMT R4, RZ, 0x654, R4 ;  /* 0x00000654ff047816 */ /* 0x000fe20000000004 */
[----:B-1----:R-:W-:Y:S01]  /*2860*/  @!P2 IMAD.MOV.U32 R5, RZ, RZ, 0x10 ;  /* 0x00000010ff05a424 */ /* 0x002fe200078e00ff */
[----:B------:R-:W-:Y:S01]  /*2870*/  SHF.L.U32 R7, R12, 0x1f, RZ ;  /* 0x0000001f0c077819 */ /* 0x000fe200000006ff */
[----:B------:R-:W-:Y:S01]  /*2880*/  UIADD3 UR4, UPT, UPT, UR5, 0x50, URZ ;  /* 0x0000005005047890 */ /* 0x000fe2000fffe0ff */
[----:B------:R1:W-:Y:S05]  /*2890*/  SYNCS.ARRIVE.TRANS64.RED.A1T0 RZ, [R4+URZ], RZ ;  /* 0x000000ff04ff79a7 */ /* 0x0003ea00081004ff */
[----:B------:R-:W-:Y:S01]  /*28a0*/  IMAD.U32 R13, RZ, RZ, UR4 ;  /* 0x00000004ff0d7e24 */ /* 0x000fe2000f8e00ff */
[----:B------:R-:W2:Y:S04]  /*28b0*/  SYNCS.PHASECHK.TRANS64.TRYWAIT P0, [UR5+0x60], R7 ;  /* 0x00006007ff0075a7 */ /* 0x000ea80008001105 */
[----:B------:R-:W-:Y:S01]  /*28c0*/  PRMT R13, R10, 0x654, R13 ;  /* 0x000006540a0d7816 */ /* 0x000fe2000000000d */
[----:B-12---:R-:W-:Y:S06]  /*28d0*/  @!P0 BRA `(.L_x_48) ;  /* 0x0000004000588947 */ /* 0x006fec0003800000 */
.L_x_122:
[----:B------:R-:W-:Y:S01]  /*28e0*/  ULEA UR4, UR6, UR37, 0x4 ;  /* 0x0000002506047291 */ /* 0x000fe2000f8e20ff */
[----:B------:R-:W-:Y:S01]  /*28f0*/  SEL R2, R13, R2, !P2 ;  /* 0x000000020d027207 */ /* 0x000fe20005000000 */
[----:B------:R-:W-:Y:S01]  /*2900*/  UIADD3 UR5, UPT, UPT, UR5, 0x50, URZ ;  /* 0x0000005005057890 */ /* 0x000fe2000fffe0ff */
[----:B-1----:R-:W-:Y:S01]  /*2910*/  LEA R0, R11, UR37, 0x3 ;  /* 0x000000250b007c11 */ /* 0x002fe2000f8e18ff */
[----:B------:R-:W-:Y:S01]  /*2920*/  UIADD3 UR4, UPT, UPT, UR4, 0xe0, URZ ;  /* 0x000000e004047890 */ /* 0x000fe2000fffe0ff */
[----:B------:R1:W-:Y:S01]  /*2930*/  @!P2 SYNCS.ARRIVE.TRANS64.RED RZ, [R2+URZ], R5 ;  /* 0x0000000502ffa9a7 */ /* 0x0003e200080004ff */
[----:B------:R-:W-:Y:S01]  /*2940*/  UIADD3 UR6, UPT, UPT, UR6, 0x1, URZ ;  /* 0x0000000106067890 */ /* 0x000fe2000fffe0ff */
[----:B------:R-:W-:-:S03]  /*2950*/  VIADD R3, R3, 0x1 ;  /* 0x0000000103037836 */ /* 0x000fc60000000000 */
[----:B------:R-:W-:Y:S02]  /*2960*/  UISETP.NE.AND UP0, UPT, UR6, 0x2, UPT ;  /* 0x000000020600788c */ /* 0x000fe4000bf05270 */
[----:B------:R-:W-:Y:S01]  /*2970*/  ISETP.NE.AND P0, PT, R3, 0x2, PT ;  /* 0x000000020300780c */ /* 0x000fe20003f05270 */
[----:B------:R-:W-:Y:S06]  /*2980*/  UGETNEXTWORKID.BROADCAST [UR4], [UR5] ;  /* 0x00000000040073ca */ /* 0x000fec0008000100 */
[----:B------:R-:W-:Y:S02]  /*2990*/  USEL UR4, URZ, 0x1, UP0 ;  /* 0x00000001ff047887 */ /* 0x000fe40008000000 */
[----:B------:R-:W-:-:S04]  /*29a0*/  USEL UR6, UR6, URZ, UP0 ;  /* 0x000000ff06067287 */ /* 0x000fc80008000000 */
[----:B------:R-:W-:Y:S02]  /*29b0*/  LOP3.LUT R12, R12, UR4, RZ, 0x3c, !PT ;  /* 0x000000040c0c7c12 */ /* 0x000fe4000f8e3cff */
[----:B-1----:R-:W-:-:S04]  /*29c0*/  SHF.L.U32 R5, R9, 0x1f, RZ ;  /* 0x0000001f09057819 */ /* 0x002fc800000006ff */
[----:B------:R-:W1:Y:S02]  /*29d0*/  SYNCS.PHASECHK.TRANS64.TRYWAIT P1, [R0+URZ+0x50], R5 ;  /* 0x00005005000075a7 */ /* 0x000e6400080211ff */
[----:B-1----:R-:W-:Y:S05]  /*29e0*/  @!P1 BRA `(.L_x_49) ;  /* 0x00000040002c9947 */ /* 0x002fea0003800000 */
.L_x_123:
[----:B------:R-:W-:Y:S01]  /*29f0*/  LEA R4, R11, UR37, 0x4 ;  /* 0x000000250b047c11 */ /* 0x000fe2000f8e20ff */
[----:B-1----:R-:W-:Y:S01]  /*2a00*/  VIADD R0, R0, 0x60 ;  /* 0x0000006000007836 */ /* 0x002fe20000000000 */
[----:B------:R-:W-:Y:S01]  /*2a10*/  SEL R3, R3, RZ, P0 ;  /* 0x000000ff03037207 */ /* 0x000fe20000000000 */
[----:B------:R-:W-:-:S03]  /*2a20*/  VIADD R11, R11, 0x1 ;  /* 0x000000010b0b7836 */ /* 0x000fc60000000000 */
[----:B------:R-:W1:Y:S01]  /*2a30*/  LDS.128 R4, [R4+0xe0] ;  /* 0x0000e00004047984 */ /* 0x000e620000000c00 */
[----:B------:R-:W-:Y:S02]  /*2a40*/  PRMT R0, RZ, 0x654, R0 ;  /* 0x00000654ff007816 */ /* 0x000fe40000000000 */
[C---:B------:R-:W-:Y:S01]  /*2a50*/  ISETP.NE.AND P1, PT, R11.reuse, 0x2, PT ;  /* 0x000000020b00780c */ /* 0x040fe20003f25270 */
[----:B------:R-:W-:Y:S01]  /*2a60*/  @!PT LDS RZ, [RZ] ;  /* 0x00000000fffff984 */ /* 0x000fe20000000800 */
[----:B------:R-:W-:Y:S01]  /*2a70*/  @!PT LDS RZ, [RZ] ;  /* 0x00000000fffff984 */ /* 0x000fe20000000800 */
[----:B------:R-:W-:Y:S01]  /*2a80*/  @!PT LDS RZ, [RZ] ;  /* 0x00000000fffff984 */ /* 0x000fe20000000800 */
[----:B------:R-:W-:Y:S01]  /*2a90*/  @!PT LDS RZ, [RZ] ;  /* 0x00000000fffff984 */ /* 0x000fe20000000800 */
[----:B------:R2:W-:Y:S06]  /*2aa0*/  MEMBAR.ALL.CTA ;  /* 0x0000000000007992 */ /* 0x0005ec0000008000 */
[----:B--2---:R-:W2:Y:S01]  /*2ab0*/  FENCE.VIEW.ASYNC.S ;  /* 0x00000000000073c6 */ /* 0x004ea20000000000 */
[----:B------:R-:W-:Y:S01]  /*2ac0*/  SEL R11, R11, RZ, P1 ;  /* 0x000000ff0b0b7207 */ /* 0x000fe20000800000 */
[----:B--2---:R2:W-:Y:S01]  /*2ad0*/  SYNCS.ARRIVE.TRANS64.RED.A1T0 RZ, [R0+URZ], RZ ;  /* 0x000000ff00ff79a7 */ /* 0x0045e200081004ff */
[----:B-1----:R-:W-:-:S02]  /*2ae0*/  LOP3.LUT P3, RZ, R6, 0x1, RZ, 0xc0, !PT ;  /* 0x0000000106ff7812 */ /* 0x002fc4000786c0ff */
[----:B------:R-:W-:-:S04]  /*2af0*/  SEL R5, RZ, 0x1, P0 ;  /* 0x00000001ff057807 */ /* 0x000fc80000000000 */
[----:B------:R-:W-:Y:S02]  /*2b00*/  LOP3.LUT R8, R8, R5, RZ, 0x3c, !PT ;  /* 0x0000000508087212 */ /* 0x000fe400078e3cff */
[----:B--2---:R-:W-:-:S04]  /*2b10*/  SEL R0, RZ, 0x1, P1 ;  /* 0x00000001ff007807 */ /* 0x004fc80000800000 */
[----:B------:R-:W-:Y:S01]  /*2b20*/  LOP3.LUT R9, R9, R0, RZ, 0x3c, !PT ;  /* 0x0000000009097212 */ /* 0x000fe200078e3cff */
[----:B------:R-:W-:Y:S06]  /*2b30*/  @P3 BRA `(.L_x_50) ;  /* 0xfffffffc002c3947 */ /* 0x000fec000383ffff */
[----:B------:R-:W-:Y:S01]  /*2b40*/  ULEA UR5, UR6, UR37, 0x3 ;  /* 0x0000002506057291 */ /* 0x000fe2000f8e18ff */
[----:B------:R-:W-:-:S08]  /*2b50*/  SHF.L.U32 R3, R12, 0x1f, RZ ;  /* 0x0000001f0c037819 */ /* 0x000fd000000006ff */
[----:B------:R-:W1:Y:S02]  /*2b60*/  SYNCS.PHASECHK.TRANS64 P0, [UR5+0x60], R3 ;  /* 0x00006003ff0075a7 */ /* 0x000e640008001005 */
[----:B-1----:R-:W-:Y:S05]  /*2b70*/  @P0 BRA `(.L_x_51) ;  /* 0x0000000000080947 */ /* 0x002fea0003800000 */
[----:B------:R-:W1:Y:S02]  /*2b80*/  SYNCS.PHASECHK.TRANS64.TRYWAIT P0, [UR5+0x60], R3 ;  /* 0x00006003ff0075a7 */ /* 0x000e640008001105 */
[----:B-1----:R-:W-:Y:S05]  /*2b90*/  @!P0 BRA `(.L_x_52) ;  /* 0x0000003c00d48947 */ /* 0x002fea0003800000 */
.L_x_51:
[----:B------:R-:W-:-:S04]  /*2ba0*/  UIADD3 UR4, UPT, UPT, UR6, 0x1, URZ ;  /* 0x0000000106047890 */ /* 0x000fc8000fffe0ff */
[----:B------:R-:W-:-:S04]  /*2bb0*/  UISETP.NE.AND UP0, UPT, UR4, 0x2, UPT ;  /* 0x000000020400788c */ /* 0x000fc8000bf05270 */
[----:B------:R-:W-:Y:S02]  /*2bc0*/  USEL UR7, URZ, 0x1, UP0 ;  /* 0x00000001ff077887 */ /* 0x000fe40008000000 */
[----:B------:R-:W-:-:S04]  /*2bd0*/  USEL UR4, UR4, URZ, UP0 ;  /* 0x000000ff04047287 */ /* 0x000fc80008000000 */
[----:B------:R-:W-:Y:S01]  /*2be0*/  ULEA UR4, UR4, UR37, 0x3 ;  /* 0x0000002504047291 */ /* 0x000fe2000f8e18ff */
[----:B-1----:R-:W-:-:S04]  /*2bf0*/  LOP3.LUT R3, R12, UR7, RZ, 0x3c, !PT ;  /* 0x000000070c037c12 */ /* 0x002fc8000f8e3cff */
[----:B------:R-:W-:-:S04]  /*2c00*/  SHF.L.U32 R0, R3, 0x1f, RZ ;  /* 0x0000001f03007819 */ /* 0x000fc800000006ff */
[----:B------:R-:W1:Y:S02]  /*2c10*/  SYNCS.PHASECHK.TRANS64 P0, [UR4+0x60], R0 ;  /* 0x00006000ff0075a7 */ /* 0x000e640008001004 */
[----:B-1----:R-:W-:Y:S05]  /*2c20*/  @P0 EXIT ;  /* 0x000000000000094d */ /* 0x002fea0003800000 */
[----:B------:R-:W-:Y:S02]  /*2c30*/  SHF.L.U32 R3, R3, 0x1f, RZ ;  /* 0x0000001f03037819 */ /* 0x000fe400000006ff */
[----:B------:R-:W-:-:S07]  /*2c40*/  MOV R0, UR4 ;  /* 0x0000000400007c02 */ /* 0x000fce0008000f00 */
.L_x_53:
[----:B-1----:R1:W2:Y:S02]  /*2c50*/  SYNCS.PHASECHK.TRANS64.TRYWAIT P0, [R0+URZ+0x60], R3 ;  /* 0x00006003000075a7 */ /* 0x0022a400080011ff */
[----:B--2---:R-:W-:Y:S05]  /*2c60*/  @!P0 NANOSLEEP.SYNCS 0x989680 ;  /* 0x009896800000895d */ /* 0x004fea0003900000 */
[----:B------:R-:W2:Y:S02]  /*2c70*/  @!P0 SYNCS.PHASECHK.TRANS64 P0, [R0+URZ+0x60], R3 ;  /* 0x00006003000085a7 */ /* 0x000ea400080010ff */
[----:B--2---:R-:W-:Y:S05]  /*2c80*/  @P0 EXIT ;  /* 0x000000000000094d */ /* 0x004fea0003800000 */
[----:B------:R-:W-:Y:S05]  /*2c90*/  BRA `(.L_x_53) ;  /* 0xfffffffc00ec7947 */ /* 0x000fea000383ffff */
.L_x_46:
[----:B------:R-:W-:Y:S05]  /*2ca0*/  BRA.U UP4, `(.L_x_54) ;  /* 0x0000001104d87547 */ /* 0x000fea000b800000 */
[----:B------:R-:W-:Y:S01]  /*2cb0*/  UMOV UR6, 0x40 ;  /* 0x0000004000067882 */ /* 0x000fe20000000000 */
[----:B------:R-:W-:Y:S01]  /*2cc0*/  NOP ;  /* 0x0000000000007918 */ /* 0x000fe20000000000 */
[----:B------:R-:W-:Y:S01]  /*2cd0*/  ULEA UR6, UR37, UR6, 0x18 ;  /* 0x0000000625067291 */ /* 0x000fe2000f8ec0ff */
[----:B------:R-:W-:Y:S02]  /*2ce0*/  UMOV UR7, 0x400 ;  /* 0x0000040000077882 */ /* 0x000fe40000000000 */
[----:B------:R-:W-:-:S06]  /*2cf0*/  ULEA UR37, UR37, UR7, 0x18 ;  /* 0x0000000725257291 */ /* 0x000fcc000f8ec0ff */
[----:B------:R-:W1:Y:S02]  /*2d00*/  LDS.U8 R2, [UR6+0x1c] ;  /* 0x00001c06ff027984 */ /* 0x000e640008000000 */
[----:B-1----:R-:W-:-:S13]  /*2d10*/  ISETP.NE.AND P0, PT, R2, RZ, PT ;  /* 0x000000ff0200720c */ /* 0x002fda0003f05270 */
[----:B------:R-:W-:Y:S05]  /*2d20*/  @P0 BRA `(.L_x_55) ;  /* 0x0000000400080947 */ /* 0x000fea0003800000 */
[----:B------:R-:W-:Y:S02]  /*2d30*/  UISETP.NE.U32.AND UP0, UPT, UR5, 0x1, UPT ;  /* 0x000000010500788c */ /* 0x000fe4000bf05070 */
[----:B------:R-:W-:-:S07]  /*2d40*/  UIADD3 UR8, UPT, UPT, UR6, 0x8, URZ ;  /* 0x0000000806087890 */ /* 0x000fce000fffe0ff */
[----:B------:R-:W-:Y:S05]  /*2d50*/  BRA.U !UP0, `(.L_x_56) ;  /* 0x00000001089c7547 */ /* 0x000fea000b800000 */
[----:B------:R-:W-:Y:S01]  /*2d60*/  ELECT P0, URZ, PT ;  /* 0x0000000000ff782f */ /* 0x000fe20003800000 */
[----:B------:R-:W-:-:S12]  /*2d70*/  BSSY B0, `(.L_x_56) ;  /* 0x0000025000007945 */ /* 0x000fd80003800000 */
[----:B------:R-:W-:Y:S05]  /*2d80*/  @!P0 BRA `(.L_x_57) ;  /* 0x00000000008c8947 */ /* 0x000fea0003800000 */
[----:B------:R-:W-:-:S05]  /*2d90*/  UMOV UR7, 0x10 ;  /* 0x0000001000077882 */ /* 0x000fca0000000000 */
[----:B------:R-:W-:Y:S04]  /*2da0*/  DEPBAR.LE SB1, 0x36 ;  /* 0x00009d800000791a */ /* 0x000fe80000000000 */
[----:B------:R-:W1:Y:S02]  /*2db0*/  UTCATOMSWS.2CTA.FIND_AND_SET.ALIGN UP1, UR7, UR7 ;  /* 0x00000007000775e3 */ /* 0x000e640008220800 */
[----:B-1----:R-:W-:Y:S01]  /*2dc0*/  MOV R11, UR7 ;  /* 0x00000007000b7c02 */ /* 0x002fe20008000f00 */
[----:B------:R-:W-:Y:S06]  /*2dd0*/  BRA.U UP1, `(.L_x_58) ;  /* 0x0000000101187547 */ /* 0x000fec000b800000 */
.L_x_59:
[----:B------:R-:W-:Y:S05]  /*2de0*/  NANOSLEEP 0x64 ;  /* 0x000000640000795d */ /* 0x000fea0003800000 */
[----:B------:R-:W-:-:S05]  /*2df0*/  UMOV UR7, 0x10 ;  /* 0x0000001000077882 */ /* 0x000fca0000000000 */
[----:B------:R-:W-:Y:S04]  /*2e00*/  DEPBAR.LE SB1, 0x36 ;  /* 0x00009d800000791a */ /* 0x000fe80000000000 */
[----:B------:R-:W1:Y:S02]  /*2e10*/  UTCATOMSWS.2CTA.FIND_AND_SET.ALIGN UP1, UR7, UR7 ;  /* 0x00000007000775e3 */ /* 0x000e640008220800 */
[----:B-1----:R-:W-:Y:S01]  /*2e20*/  MOV R11, UR7 ;  /* 0x00000007000b7c02 */ /* 0x002fe20008000f00 */
[----:B------:R-:W-:Y:S05]  /*2e30*/  BRA.U !UP1, `(.L_x_59) ;  /* 0xfffffffd09e87547 */ /* 0x000fea000b83ffff */
.L_x_58:
[----:B------:R-:W1:Y:S01]  /*2e40*/  LDS R5, [UR6+0x10] ;  /* 0x00001006ff057984 */ /* 0x000e620008000800 */
[----:B------:R-:W-:Y:S01]  /*2e50*/  IMAD.U32 R3, RZ, RZ, UR37 ;  /* 0x00000025ff037e24 */ /* 0x000fe2000f8e00ff */
[----:B------:R-:W-:-:S03]  /*2e60*/  MOV R2, UR4 ;  /* 0x0000000400027c02 */ /* 0x000fc60008000f00 */
[----:B------:R-:W-:Y:S01]  /*2e70*/  VIADD R3, R3, 0x100 ;  /* 0x0000010003037836 */ /* 0x000fe20000000000 */
[----:B-1----:R-:W-:-:S04]  /*2e80*/  SHF.L.U32 R5, R5, 0x1f, RZ ;  /* 0x0000001f05057819 */ /* 0x002fc800000006ff */
[----:B------:R-:W1:Y:S02]  /*2e90*/  SYNCS.PHASECHK.TRANS64.TRYWAIT P0, [UR6+0x8], R5 ;  /* 0x00000805ff0075a7 */ /* 0x000e640008001106 */
[----:B-1----:R-:W-:Y:S05]  /*2ea0*/  @P0 BRA `(.L_x_60) ;  /* 0x0000000000080947 */ /* 0x002fea0003800000 */
[----:B------:R-:W1:Y:S02]  /*2eb0*/  SYNCS.PHASECHK.TRANS64.TRYWAIT P0, [UR6+0x8], R5 ;  /* 0x00000805ff0075a7 */ /* 0x000e640008001106 */
[----:B-1----:R-:W-:Y:S05]  /*2ec0*/  @!P0 BRA `(.L_x_61) ;  /* 0x0000003c00208947 */ /* 0x002fea0003800000 */
.L_x_60:
[----:B-1----:R-:W-:Y:S01]  /*2ed0*/  HFMA2 R4, -RZ, RZ, 0, 5.9604644775390625e-08 ;  /* 0x00000001ff047431 */ /* 0x002fe200000001ff */
[----:B------:R-:W-:Y:S01]  /*2ee0*/  UPRMT UR7, UR4, 0x654, UR8 ;  /* 0x0000065404077896 */ /* 0x000fe20008000008 */
[----:B------:R-:W-:Y:S01]  /*2ef0*/  IMAD.MOV.U32 R6, RZ, RZ, 0xffff ;  /* 0x0000ffffff067424 */ /* 0x000fe200078e00ff */
[----:B------:R-:W-:Y:S01]  /*2f00*/  PRMT R2, R2, 0x654, R3 ;  /* 0x0000065402027816 */ /* 0x000fe20000000003 */
[----:B------:R-:W-:Y:S02]  /*2f10*/  IMAD.MOV.U32 R5, RZ, RZ, 0x4 ;  /* 0x00000004ff057424 */ /* 0x000fe400078e00ff */
[----:B------:R-:W-:Y:S01]  /*2f20*/  IMAD.SHL.U32 R9, R11, 0x20, RZ ;  /* 0x000000200b097824 */ /* 0x000fe200078e00ff */
[----:B------:R-:W-:Y:S02]  /*2f30*/  MOV R3, UR7 ;  /* 0x0000000700037c02 */ /* 0x000fe40008000f00 */
[-C--:B------:R-:W-:Y:S01]  /*2f40*/  SHF.L.U32 R7, R6, R11.reuse, RZ ;  /* 0x0000000b06077219 */ /* 0x080fe200000006ff */
[----:B------:R1:W-:Y:S01]  /*2f50*/  SYNCS.ARRIVE.TRANS64.RED RZ, [UR7], R5 ;  /* 0x00000005ffff79a7 */ /* 0x0003e20008000407 */
[----:B------:R-:W-:Y:S01]  /*2f60*/  SHF.L.U32 R6, R4, R11, RZ ;  /* 0x0000000b04067219 */ /* 0x000fe200000006ff */
[----:B------:R1:W-:Y:S04]  /*2f70*/  STS [UR37+0x100], R9 ;  /* 0x00010009ff007988 */ /* 0x0003e80008000825 */
[----:B------:R1:W-:Y:S04]  /*2f80*/  STAS [R2.64], R11 ;  /* 0x0000000b02007dbd */ /* 0x0003e8000c0008ff */
[----:B------:R1:W-:Y:S04]  /*2f90*/  ATOMS.OR RZ, [UR6+0x14], R7 ;  /* 0x00001407ffff798c */ /* 0x0003e8000b000006 */
[----:B------:R1:W-:Y:S04]  /*2fa0*/  ATOMS.OR RZ, [UR6+0x18], R6 ;  /* 0x00001806ffff798c */ /* 0x0003e8000b000006 */
[----:B------:R1:W-:Y:S02]  /*2fb0*/  ATOMS.XOR RZ, [UR6+0x10], R4 ;  /* 0x00001004ffff798c */ /* 0x0003e4000b800006 */
.L_x_57:
[----:B------:R-:W-:Y:S05]  /*2fc0*/  BSYNC B0 ;  /* 0x0000000000007941 */ /* 0x000fea0003800000 */
.L_x_56:
[----:B------:R-:W-:Y:S05]  /*2fd0*/  BRA.U UP0, `(.L_x_62) ;  /* 0x00000001006c7547 */ /* 0x000fea000b800000 */
[----:B------:R-:W-:-:S03]  /*2fe0*/  UMOV UR7, 0xffffffff ;  /* 0xffffffff00077882 */ /* 0x000fc60000000000 */
[----:B------:R-:W-:Y:S05]  /*2ff0*/  BRA.DIV UR7, `(.L_x_63) ;  /* 0x0000003a07ec7947 */ /* 0x000fea000b800000 */
[----:B------:R-:W-:-:S13]  /*3000*/  ELECT P6, URZ, PT ;  /* 0x0000000000ff782f */ /* 0x000fda00038c0000 */
.L_x_127:
[----:B------:R-:W-:Y:S05]  /*3010*/  @!P6 BRA `(.L_x_62) ;  /* 0x00000000005ce947 */ /* 0x000fea0003800000 */
[----:B-1----:R-:W1:Y:S02]  /*3020*/  LDS R3, [UR6+0x10] ;  /* 0x00001006ff037984 */ /* 0x002e640008000800 */
[----:B-1----:R-:W-:-:S04]  /*3030*/  SHF.L.U32 R3, R3, 0x1f, RZ ;  /* 0x0000001f03037819 */ /* 0x002fc800000006ff */
[----:B------:R-:W1:Y:S02]  /*3040*/  SYNCS.PHASECHK.TRANS64.TRYWAIT P0, [UR6+0x8], R3 ;  /* 0x00000803ff0075a7 */ /* 0x000e640008001106 */
[----:B-1----:R-:W-:Y:S05]  /*3050*/  @P0 BRA `(.L_x_64) ;  /* 0x0000000000080947 */ /* 0x002fea0003800000 */
[----:B------:R-:W1:Y:S02]  /*3060*/  SYNCS.PHASECHK.TRANS64.TRYWAIT P0, [UR6+0x8], R3 ;  /* 0x00000803ff0075a7 */ /* 0x000e640008001106 */
[----:B-1----:R-:W-:Y:S05]  /*3070*/  @!P0 BRA `(.L_x_65) ;  /* 0x0000003800ec8947 */ /* 0x002fea0003800000 */
.L_x_64:
[----:B------:R-:W2:Y:S01]  /*3080*/  LDS R5, [UR37+0x100] ;  /* 0x00010025ff057984 */ /* 0x000ea20008000800 */
[----:B-1----:R-:W-:Y:S02]  /*3090*/  HFMA2 R2, -RZ, RZ, 0, 5.9604644775390625e-08 ;  /* 0x00000001ff027431 */ /* 0x002fe400000001ff */
[----:B------:R-:W-:Y:S01]  /*30a0*/  IMAD.MOV.U32 R3, RZ, RZ, 0xffff ;  /* 0x0000ffffff037424 */ /* 0x000fe200078e00ff */
[----:B------:R-:W-:Y:S01]  /*30b0*/  UPRMT UR7, UR4, 0x654, UR8 ;  /* 0x0000065404077896 */ /* 0x000fe20008000008 */
[----:B--2---:R-:W-:-:S03]  /*30c0*/  IMAD.SHL.U32 R4, R5, 0x20, RZ ;  /* 0x0000002005047824 */ /* 0x004fc600078e00ff */
[-C--:B------:R-:W-:Y:S02]  /*30d0*/  SHF.L.U32 R3, R3, R5.reuse, RZ ;  /* 0x0000000503037219 */ /* 0x080fe400000006ff */
[----:B------:R-:W-:Y:S01]  /*30e0*/  SHF.L.U32 R5, R2, R5, RZ ;  /* 0x0000000502057219 */ /* 0x000fe200000006ff */
[----:B------:R2:W-:Y:S04]  /*30f0*/  STS [UR37+0x100], R4 ;  /* 0x00010004ff007988 */ /* 0x0005e80008000825 */
[----:B------:R2:W-:Y:S04]  /*3100*/  ATOMS.OR RZ, [UR6+0x14], R3 ;  /* 0x00001403ffff798c */ /* 0x0005e8000b000006 */
[----:B------:R2:W-:Y:S01]  /*3110*/  ATOMS.OR RZ, [UR6+0x18], R5 ;  /* 0x00001805ffff798c */ /* 0x0005e2000b000006 */
[----:B------:R-:W-:Y:S03]  /*3120*/  SYNCS.ARRIVE.TRANS64.RED.A1T0 RZ, [UR7], RZ ;  /* 0x000000ffffff79a7 */ /* 0x000fe60008100407 */
[----:B------:R2:W-:Y:S01]  /*3130*/  ATOMS.XOR RZ, [UR6+0x10], R2 ;  /* 0x00001002ffff798c */ /* 0x0005e2000b800006 */
[----:B------:R-:W-:Y:S05]  /*3140*/  BRA `(.L_x_62) ;  /* 0x0000000000107947 */ /* 0x000fea0003800000 */
.L_x_55:
[----:B------:R-:W-:-:S05]  /*3150*/  MOV R2, 0xffffffff ;  /* 0xffffffff00027802 */ /* 0x000fca0000000f00 */
[----:B------:R1:W-:Y:S02]  /*3160*/  STS [UR37+0x100], R2 ;  /* 0x00010002ff007988 */ /* 0x0003e40008000825 */
[----:B-1----:R-:W-:Y:S02]  /*3170*/  MOV R2, 0x3190 ;  /* 0x0000319000027802 */ /* 0x002fe40000000f00 */
[----:B-----5:R-:W-:Y:S05]  /*3180*/  CALL.REL.NOINC `($__internal_1_$__cuda_sm10x_tcgen05_guardrail_trap_phase_invalid_during_alloc) ;  /* 0x0000003c00f47944 */ /* 0x020fea0003c00000 */
.L_x_62:
[----:B------:R-:W-:Y:S05]  /*3190*/  WARPSYNC.ALL ;  /* 0x0000000000007948 */ /* 0x000fea0003800000 */
[----:B------:R-:W3:Y:S01]  /*31a0*/  S2UR UR7, SR_CgaCtaId ;  /* 0x00000000000779c3 */ /* 0x000ee20000008800 */
[----:B------:R-:W-:Y:S01]  /*31b0*/  UMOV UR6, 0x400 ;  /* 0x0000040000067882 */ /* 0x000fe20000000000 */
[----:B------:R-:W-:-:S06]  /*31c0*/  NOP ;  /* 0x0000000000007918 */ /* 0x000fcc0000000000 */
[----:B------:R-:W-:Y:S06]  /*31d0*/  BAR.ARV 0x6, 0xa0 ;  /* 0x0182800000007b1d */ /* 0x000fec0000002000 */
[----:B------:R-:W4:Y:S01]  /*31e0*/  LDCU UR8, c[0x0][0x38c] ;  /* 0x00007180ff0877ac */ /* 0x000f220008000800 */
[----:B------:R-:W-:Y:S01]  /*31f0*/  LOP3.LUT R0, R0, 0xffff, RZ, 0xc0, !PT ;  /* 0x0000ffff00007812 */ /* 0x000fe200078ec0ff */
[----:B-1----:R-:W-:Y:S01]  /*3200*/  IMAD.MOV.U32 R9, RZ, RZ, 0x1 ;  /* 0x00000001ff097424 */ /* 0x002fe200078e00ff */
[----:B------:R-:W-:Y:S01]  /*3210*/  LOP3.LUT R8, R8, 0xffff, RZ, 0xc0, !PT ;  /* 0x0000ffff08087812 */ /* 0x000fe200078ec0ff */
[----:B------:R-:W-:Y:S01]  /*3220*/  UMOV UR19, URZ ;  /* 0x000000ff00137c82 */ /* 0x000fe20008000000 */
[----:B------:R-:W-:Y:S01]  /*3230*/  R2UR UR11, R0 ;  /* 0x00000000000b72ca */ /* 0x000fe200000e0000 */
[----:B------:R-:W-:Y:S01]  /*3240*/  UMOV UR18, URZ ;  /* 0x000000ff00127c82 */ /* 0x000fe20008000000 */
[----:B------:R-:W-:Y:S01]  /*3250*/  R2UR UR12, R8 ;  /* 0x00000000080c72ca */ /* 0x000fe200000e0000 */
[----:B------:R-:W-:Y:S01]  /*3260*/  IMAD.MOV.U32 R8, RZ, RZ, RZ ;  /* 0x000000ffff087224 */ /* 0x000fe200078e00ff */
[----:B------:R-:W-:Y:S01]  /*3270*/  UMOV UR17, URZ ;  /* 0x000000ff00117c82 */ /* 0x000fe20008000000 */
[----:B---3--:R-:W-:-:S02]  /*3280*/  ULEA UR7, UR7, UR6, 0x18 ;  /* 0x0000000607077291 */ /* 0x008fc4000f8ec0ff */
[----:B------:R-:W-:Y:S02]  /*3290*/  UISETP.NE.AND UP2, UPT, UR5, URZ, UPT ;  /* 0x000000ff0500728c */ /* 0x000fe4000bf45270 */
[----:B------:R-:W-:Y:S02]  /*32a0*/  UIADD3 UR13, UPT, UPT, UR7, 0x2400, URZ ;  /* 0x00002400070d7890 */ /* 0x000fe4000fffe0ff */
[----:B------:R-:W-:Y:S02]  /*32b0*/  UIADD3 UR14, UPT, UPT, UR7, 0x8400, URZ ;  /* 0x00008400070e7890 */ /* 0x000fe4000fffe0ff */
[----:B----4-:R-:W-:Y:S01]  /*32c0*/  UIADD3 UR8, UPT, UPT, UR8, 0x7f, URZ ;  /* 0x0000007f08087890 */ /* 0x010fe2000fffe0ff */
[----:B--2---:R-:W1:Y:S01]  /*32d0*/  LDS R2, [UR7+0x100] ;  /* 0x00010007ff027984 */ /* 0x004e620008000800 */
[----:B------:R-:W-:Y:S02]  /*32e0*/  USHF.R.U32.HI UR13, URZ, 0x4, UR13 ;  /* 0x00000004ff0d7899 */ /* 0x000fe4000801160d */
[----:B------:R-:W-:-:S02]  /*32f0*/  USHF.R.S32.HI UR6, URZ, 0x1f, UR8 ;  /* 0x0000001fff067899 */ /* 0x000fc40008011408 */
[----:B------:R-:W-:Y:S02]  /*3300*/  USHF.R.U32.HI UR14, URZ, 0x4, UR14 ;  /* 0x00000004ff0e7899 */ /* 0x000fe4000801160e */
[----:B------:R-:W-:Y:S02]  /*3310*/  ULEA.HI UR6, UR6, UR8, URZ, 0x7 ;  /* 0x0000000806067291 */ /* 0x000fe4000f8f38ff */
[----:B------:R-:W-:Y:S02]  /*3320*/  ULOP3.LUT UR13, UR13, 0x3fff, URZ, 0xc0, !UPT ;  /* 0x00003fff0d0d7892 */ /* 0x000fe4000f8ec0ff */
[----:B------:R-:W-:Y:S02]  /*3330*/  USHF.R.S32.HI UR6, URZ, 0x7, UR6 ;  /* 0x00000007ff067899 */ /* 0x000fe40008011406 */
[----:B------:R-:W-:Y:S02]  /*3340*/  ULOP3.LUT UR14, UR14, 0x3fff, URZ, 0xc0, !UPT ;  /* 0x00003fff0e0e7892 */ /* 0x000fe4000f8ec0ff */
[----:B------:R-:W-:Y:S01]  /*3350*/  UISETP.LT.AND UP0, UPT, UR6, 0x1, UPT ;  /* 0x000000010600788c */ /* 0x000fe2000bf01270 */
[----:B------:R-:W-:Y:S01]  /*3360*/  UMOV UR28, 0x0 ;  /* 0x00000000001c7882 */ /* 0x000fe20000000000 */
[----:B------:R-:W-:Y:S01]  /*3370*/  UMOV UR29, 0x8100490 ;  /* 0x08100490001d7882 */ /* 0x000fe20000000000 */
[----:B------:R-:W-:-:S02]  /*3380*/  ULOP3.LUT UR13, UR13, 0x10000, URZ, 0xfc, !UPT ;  /* 0x000100000d0d7892 */ /* 0x000fc4000f8efcff */
[----:B------:R-:W-:Y:S02]  /*3390*/  ULOP3.LUT UR14, UR14, 0x10000, URZ, 0xfc, !UPT ;  /* 0x000100000e0e7892 */ /* 0x000fe4000f8efcff */
[----:B------:R-:W-:Y:S01]  /*33a0*/  USEL UR20, UR6, 0x1, !UP0 ;  /* 0x0000000106147887 */ /* 0x000fe2000c000000 */
[----:B------:R-:W-:Y:S01]  /*33b0*/  UMOV UR26, 0x0 ;  /* 0x00000000001a7882 */ /* 0x000fe20000000000 */
[----:B------:R-:W-:Y:S01]  /*33c0*/  UMOV UR27, 0x8100490 ;  /* 0x08100490001b7882 */ /* 0x000fe20000000000 */
[----:B------:R-:W-:Y:S01]  /*33d0*/  UMOV UR24, 0x0 ;  /* 0x0000000000187882 */ /* 0x000fe20000000000 */
[----:B------:R-:W-:Y:S01]  /*33e0*/  UMOV UR25, 0x8100490 ;  /* 0x0810049000197882 */ /* 0x000fe20000000000 */
[----:B------:R-:W-:Y:S01]  /*33f0*/  UMOV UR22, 0x0 ;  /* 0x0000000000167882 */ /* 0x000fe20000000000 */
[----:B------:R-:W-:Y:S01]  /*3400*/  UMOV UR23, 0x8100490 ;  /* 0x0810049000177882 */ /* 0x000fe20000000000 */
[----:B-1----:R-:W-:Y:S02]  /*3410*/  R2UR UR21, R2 ;  /* 0x00000000021572ca */ /* 0x002fe400000e0000 */
[----:B------:R-:W-:-:S13]  /*3420*/  CS2R R2, SRZ ;  /* 0x0000000000027805 */ /* 0x000fda000001ff00 */
.L_x_73:
[C---:B------:R-:W-:Y:S02]  /*3430*/  LEA R0, R8.reuse, UR7, 0x3 ;  /* 0x0000000708007c11 */ /* 0x040fe4000f8e18ff */
[----:B------:R-:W-:Y:S02]  /*3440*/  SHF.L.U32 R5, R3, 0x1f, RZ ;  /* 0x0000001f03057819 */ /* 0x000fe400000006ff */
[----:B------:R-:W-:Y:S02]  /*3450*/  LEA R4, R8, UR7, 0x4 ;  /* 0x0000000708047c11 */ /* 0x000fe4000f8e20ff */
[----:B------:R-:W1:Y:S02]  /*3460*/  SYNCS.PHASECHK.TRANS64.TRYWAIT P0, [R0+URZ+0x50], R5 ;  /* 0x00005005000075a7 */ /* 0x000e6400080011ff */
[----:B-1-34-:R-:W-:Y:S05]  /*3470*/  @!P0 BRA `(.L_x_66) ;  /* 0x0000003800048947 */ /* 0x01afea0003800000 */
.L_x_128:
[----:B-1----:R-:W1:Y:S01]  /*3480*/  LDS.128 R4, [R4+0xe0] ;  /* 0x0000e00004047984 */ /* 0x002e620000000c00 */
[----:B------:R-:W-:Y:S02]  /*3490*/  VIADD R0, R0, 0x60 ;  /* 0x0000006000007836 */ /* 0x000fe40000000000 */
[----:B------:R-:W-:Y:S01]  /*34a0*/  VIADD R8, R8, 0x1 ;  /* 0x0000000108087836 */ /* 0x000fe20000000000 */
[----:B------:R-:W-:Y:S01]  /*34b0*/  @!PT LDS RZ, [RZ] ;  /* 0x00000000fffff984 */ /* 0x000fe20000000800 */
[----:B------:R-:W-:Y:S01]  /*34c0*/  @!PT LDS RZ, [RZ] ;  /* 0x00000000fffff984 */ /* 0x000fe20000000800 */
[----:B------:R-:W-:Y:S01]  /*34d0*/  @!PT LDS RZ, [RZ] ;  /* 0x00000000fffff984 */ /* 0x000fe20000000800 */
[----:B------:R-:W-:Y:S01]  /*34e0*/  @!PT LDS RZ, [RZ] ;  /* 0x00000000fffff984 */ /* 0x000fe20000000800 */
[----:B------:R2:W-:Y:S06]  /*34f0*/  MEMBAR.ALL.CTA ;  /* 0x0000000000007992 */ /* 0x0005ec0000008000 */
[----:B--2---:R-:W2:Y:S01]  /*3500*/  FENCE.VIEW.ASYNC.S ;  /* 0x00000000000073c6 */ /* 0x004ea20000000000 */
[----:B------:R-:W-:-:S04]  /*3510*/  PRMT R0, RZ, 0x654, R0 ;  /* 0x00000654ff007816 */ /* 0x000fc80000000000 */
[----:B--2---:R2:W-:Y:S01]  /*3520*/  SYNCS.ARRIVE.TRANS64.RED.A1T0 RZ, [R0+URZ], RZ ;  /* 0x000000ff00ff79a7 */ /* 0x0045e200081004ff */
[----:B-1----:R-:W-:Y:S01]  /*3530*/  LOP3.LUT P1, RZ, R6, 0x1, RZ, 0xc0, !PT ;  /* 0x0000000106ff7812 */ /* 0x002fe2000782c0ff */
[----:B--2---:R-:W-:-:S12]  /*3540*/  BRA.U UP2, `(.L_x_67) ;  /* 0x0000000502087547 */ /* 0x004fd8000b800000 */
[----:B------:R-:W1:Y:S01]  /*3550*/  LDCU UR8, c[0x0][0x38c] ;  /* 0x00007180ff0877ac */ /* 0x000e620008000800 */
[----:B------:R-:W-:Y:S02]  /*3560*/  PLOP3.LUT P2, PT, PT, PT, PT, 0x80, 0x8 ;  /* 0x000000000008781c */ /* 0x000fe40003f4f070 */
[----:B------:R-:W-:Y:S01]  /*3570*/  SHF.L.U32 R5, R9, 0x1f, RZ ;  /* 0x0000001f09057819 */ /* 0x000fe200000006ff */
[----:B------:R-:W-:Y:S02]  /*3580*/  ULEA UR9, UR19, UR7, 0x3 ;  /* 0x0000000713097291 */ /* 0x000fe4000f8e18ff */
[----:B------:R-:W-:Y:S02]  /*3590*/  ULEA UR10, UR19, UR21, 0x5 ;  /* 0x00000015130a7291 */ /* 0x000fe4000f8e28ff */
[----:B-1----:R-:W-:-:S06]  /*35a0*/  UISETP.GE.AND UP0, UPT, UR8, 0x1, UPT ;  /* 0x000000010800788c */ /* 0x002fcc000bf06270 */
[----:B------:R-:W-:-:S05]  /*35b0*/  PLOP3.LUT P0, PT, PT, PT, UP0, 0x80, 0x8 ;  /* 0x000000000008781c */ /* 0x000fca0003f0f008 */
[----:B------:R-:W-:-:S08]  /*35c0*/  @UP0 ULEA UR8, UR18, UR7, 0x3 ;  /* 0x0000000712080291 */ /* 0x000fd0000f8e18ff */
[----:B------:R-:W-:-:S04]  /*35d0*/  @P0 SHF.L.U32 R0, R2, 0x1f, RZ ;  /* 0x0000001f02000819 */ /* 0x000fc800000006ff */
[----:B------:R1:W2:Y:S01]  /*35e0*/  @P0 SYNCS.PHASECHK.TRANS64.TRYWAIT P2, [UR8], R0 ;  /* 0x00000000ff0005a7 */ /* 0x0002a20008041108 */
[----:B------:R-:W3:Y:S02]  /*35f0*/  SYNCS.PHASECHK.TRANS64.TRYWAIT P0, [UR9+0x90], R5 ;  /* 0x00009005ff0075a7 */ /* 0x000ee40008001109 */
[----:B-123--:R-:W-:Y:S05]  /*3600*/  @!P0 BRA `(.L_x_68) ;  /* 0x0000003400b48947 */ /* 0x00efea0003800000 */
.L_x_130:
[----:B------:R-:W-:Y:S01]  /*3610*/  UMOV UR16, UR17 ;  /* 0x0000001100107c82 */ /* 0x000fe20008000000 */
[----:B------:R-:W-:Y:S05]  /*3620*/  BRA.U !UP0, `(.L_x_69) ;  /* 0x0000000108c07547 */ /* 0x000fea000b800000 */
[----:B------:R-:W-:Y:S02]  /*3630*/  UIADD3 UR16, UPT, UPT, UR20, UR17, URZ ;  /* 0x0000001114107290 */ /* 0x000fe4000fffe0ff */
[----:B------:R-:W-:Y:S01]  /*3640*/  UPLOP3.LUT UP3, UPT, UPT, UPT, UPT, 0x40, 0x4 ;  /* 0x000000000004789c */ /* 0x000fe20003f6e870 */
[----:B------:R-:W-:Y:S01]  /*3650*/  UMOV UR15, UR6 ;  /* 0x00000006000f7c82 */ /* 0x000fe20008000000 */
[----:B------:R-:W-:-:S09]  /*3660*/  UMOV UR46, UR18 ;  /* 0x00000012002e7c82 */ /* 0x000fd20008000000 */
.L_x_72:
[----:B--2---:R-:W-:Y:S01]  /*3670*/  ULEA UR8, UR46, UR7, 0x3 ;  /* 0x000000072e087291 */ /* 0x004fe2000f8e18ff */
[----:B---3--:R-:W-:Y:S11]  /*3680*/  @P2 BRA `(.L_x_70) ;  /* 0x00000000000c2947 */ /* 0x008ff60003800000 */
[----:B-1----:R-:W-:Y:S04]  /*3690*/  SHF.L.U32 R5, R2, 0x1f, RZ ;  /* 0x0000001f02057819 */ /* 0x002fe800000006ff */
[----:B------:R-:W1:Y:S02]  /*36a0*/  SYNCS.PHASECHK.TRANS64.TRYWAIT P0, [UR8], R5 ;  /* 0x00000005ff0075a7 */ /* 0x000e640008001108 */
[----:B-1----:R-:W-:Y:S05]  /*36b0*/  @!P0 BRA `(.L_x_71) ;  /* 0x0000003400a08947 */ /* 0x002fea0003800000 */
.L_x_70:
[----:B------:R-:W-:Y:S01]  /*36c0*/  UISETP.NE.AND UP0, UPT, UR15, 0x1, UPT ;  /* 0x000000010f00788c */ /* 0x000fe2000bf05270 */
[----:B------:R-:W-:Y:S01]  /*36d0*/  PLOP3.LUT P2, PT, PT, PT, PT, 0x80, 0x8 ;  /* 0x000000000008781c */ /* 0x000fe20003f4f070 */
[----:B------:R-:W-:Y:S02]  /*36e0*/  UIADD3 UR18, UPT, UPT, UR46, 0x1, URZ ;  /* 0x000000012e127890 */ /* 0x000fe4000fffe0ff */
[----:B------:R-:W-:Y:S02]  /*36f0*/  ULEA UR32, UR46, UR14, 0x8 ;  /* 0x0000000e2e207291 */ /* 0x000fe4000f8e40ff */
[----:B------:R-:W-:Y:S01]  /*3700*/  UISETP.NE.AND UP1, UPT, UR18, 0x3, UPT ;  /* 0x000000031200788c */ /* 0x000fe2000bf25270 */
[----:B------:R-:W-:Y:S01]  /*3710*/  PLOP3.LUT P0, PT, PT, PT, UP0, 0x80, 0x8 ;  /* 0x000000000008781c */ /* 0x000fe20003f0f008 */
[----:B------:R-:W-:Y:S02]  /*3720*/  UIADD3 UR44, UPT, UPT, UR32, 0x2, URZ ;  /* 0x00000002202c7890 */ /* 0x000fe4000fffe0ff */
[----:B------:R-:W-:Y:S02]  /*3730*/  USEL UR31, URZ, 0x1, UP1 ;  /* 0x00000001ff1f7887 */ /* 0x000fe40008800000 */
[----:B------:R-:W-:Y:S02]  /*3740*/  USEL UR18, UR18, URZ, UP1 ;  /* 0x000000ff12127287 */ /* 0x000fe40008800000 */
[----:B------:R-:W-:Y:S02]  /*3750*/  UIADD3 UR40, UPT, UPT, UR32, 0x4, URZ ;  /* 0x0000000420287890 */ /* 0x000fe4000fffe0ff */
[----:B------:R-:W-:Y:S01]  /*3760*/  @UP0 ULEA UR30, UR18, UR7, 0x3 ;  /* 0x00000007121e0291 */ /* 0x000fe2000f8e18ff */
[----:B------:R-:W-:Y:S01]  /*3770*/  LOP3.LUT R2, R2, UR31, RZ, 0x3c, !PT ;  /* 0x0000001f02027c12 */ /* 0x000fe2000f8e3cff */
[----:B------:R-:W-:Y:S02]  /*3780*/  UIADD3 UR36, UPT, UPT, UR32, 0x6, URZ ;  /* 0x0000000620247890 */ /* 0x000fe4000fffe0ff */
[----:B------:R-:W-:Y:S01]  /*3790*/  UIADD3 UR8, UPT, UPT, UR8, 0x18, URZ ;  /* 0x0000001808087890 */ /* 0x000fe2000fffe0ff */
[----:B-1----:R-:W-:Y:S01]  /*37a0*/  @P0 SHF.L.U32 R0, R2, 0x1f, RZ ;  /* 0x0000001f02000819 */ /* 0x002fe200000006ff */
[----:B------:R-:W-:Y:S02]  /*37b0*/  UIADD3 UR17, UPT, UPT, UR17, 0x1, URZ ;  /* 0x0000000111117890 */ /* 0x000fe4000fffe0ff */
[----:B------:R-:W-:Y:S01]  /*37c0*/  UIADD3 UR15, UPT, UPT, UR15, -0x1, URZ ;  /* 0xffffffff0f0f7890 */ /* 0x000fe2000fffe0ff */
[----:B------:R2:W3:Y:S01]  /*37d0*/  @P0 SYNCS.PHASECHK.TRANS64.TRYWAIT P2, [UR30], R0 ;  /* 0x00000000ff0005a7 */ /* 0x0004e2000804111e */
[----:B------:R-:W-:Y:S02]  /*37e0*/  ULEA UR30, UR46, UR13, 0x9 ;  /* 0x0000000d2e1e7291 */ /* 0x000fe4000f8e48ff */
[----:B------:R-:W-:Y:S02]  /*37f0*/  UISETP.NE.AND UP0, UPT, UR17, UR16, UPT ;  /* 0x000000101100728c */ /* 0x000fe4000bf05270 */
[----:B------:R-:W-:Y:S02]  /*3800*/  UIADD3 UR42, UPT, UPT, UR30, 0x2, URZ ;  /* 0x000000021e2a7890 */ /* 0x000fe4000fffe0ff */
[----:B------:R-:W-:Y:S02]  /*3810*/  UIADD3 UR38, UPT, UPT, UR30, 0x4, URZ ;  /* 0x000000041e267890 */ /* 0x000fe4000fffe0ff */
[----:B------:R-:W-:Y:S01]  /*3820*/  UIADD3 UR34, UPT, UPT, UR30, 0x6, URZ ;  /* 0x000000061e227890 */ /* 0x000fe2000fffe0ff */
[----:B------:R-:W-:Y:S01]  /*3830*/  UMOV UR33, 0x40004040 ;  /* 0x4000404000217882 */ /* 0x000fe20000000000 */
[----:B------:R-:W-:Y:S01]  /*3840*/  UMOV UR31, 0x40004040 ;  /* 0x40004040001f7882 */ /* 0x000fe20000000000 */
[----:B------:R-:W-:Y:S01]  /*3850*/  UMOV UR45, 0x40004040 ;  /* 0x40004040002d7882 */ /* 0x000fe20000000000 */
[----:B------:R2:W-:Y:S01]  /*3860*/  UTCQMMA.2CTA gdesc[UR30], gdesc[UR32], tmem[UR10], tmem[UR28], idesc[UR29], UP3 ;  /* 0x00ff1c201e0075ea */ /* 0x0005e20009a0030a */
[----:B------:R-:W-:Y:S01]  /*3870*/  UPLOP3.LUT UP3, UPT, UPT, UPT, UPT, 0x80, 0x8 ;  /* 0x000000000008789c */ /* 0x000fe20003f6f070 */
[----:B------:R-:W-:Y:S01]  /*3880*/  UMOV UR43, 0x40004040 ;  /* 0x40004040002b7882 */ /* 0x000fe20000000000 */
[----:B------:R-:W-:Y:S01]  /*3890*/  UMOV UR41, 0x40004040 ;  /* 0x4000404000297882 */ /* 0x000fe20000000000 */
[----:B------:R2:W-:Y:S01]  /*38a0*/  UTCQMMA.2CTA gdesc[UR42], gdesc[UR44], tmem[UR10], tmem[UR26], idesc[UR27], UPT ;  /* 0x00ff1a2c2a0075ea */ /* 0x0005e2000ba0030a */
[----:B------:R-:W-:Y:S01]  /*38b0*/  UMOV UR39, 0x40004040 ;  /* 0x4000404000277882 */ /* 0x000fe20000000000 */
[----:B------:R-:W-:Y:S01]  /*38c0*/  UMOV UR37, 0x40004040 ;  /* 0x4000404000257882 */ /* 0x000fe20000000000 */
[----:B------:R-:W-:Y:S01]  /*38d0*/  UMOV UR35, 0x40004040 ;  /* 0x4000404000237882 */ /* 0x000fe20000000000 */
[----:B------:R2:W-:Y:S01]  /*38e0*/  UTCQMMA.2CTA gdesc[UR38], gdesc[UR40], tmem[UR10], tmem[UR24], idesc[UR25], UPT ;  /* 0x00ff1828260075ea */ /* 0x0005e2000ba0030a */
[----:B------:R2:W-:Y:S01]  /*38f0*/  UTCQMMA.2CTA gdesc[UR34], gdesc[UR36], tmem[UR10], tmem[UR22], idesc[UR23], UPT ;  /* 0x00ff1624220075ea */ /* 0x0005e2000ba0030a */
[----:B------:R2:W-:Y:S01]  /*3900*/  UTCBAR.2CTA.MULTICAST [UR8], URZ, UR12 ;  /* 0x000000ff080073e9 */ /* 0x0005e2000820080c */
[----:B------:R-:W-:Y:S01]  /*3910*/  UMOV UR46, UR18 ;  /* 0x00000012002e7c82 */ /* 0x000fe20008000000 */
[----:B------:R-:W-:Y:S05]  /*3920*/  BRA.U UP0, `(.L_x_72) ;  /* 0xfffffffd00507547 */ /* 0x000fea000b83ffff */
.L_x_69:
[----:B------:R-:W-:Y:S01]  /*3930*/  UIADD3 UR9, UPT, UPT, UR9, 0x70, URZ ;  /* 0x0000007009097890 */ /* 0x000fe2000fffe0ff */
[----:B------:R-:W-:-:S08]  /*3940*/  UMOV UR17, UR16 ;  /* 0x0000001000117c82 */ /* 0x000fd00008000000 */
[----:B------:R4:W-:Y:S01]  /*3950*/  UTCBAR.2CTA.MULTICAST [UR9], URZ, UR11 ;  /* 0x000000ff090073e9 */ /* 0x0009e2000820080b */
[----:B------:R-:W-:Y:S02]  /*3960*/  NOP ;  /* 0x0000000000007918 */ /* 0x000fe40000000000 */
.L_x_67:
[----:B------:R-:W-:Y:S01]  /*3970*/  UIADD3 UR19, UPT, UPT, UR19, 0x1, URZ ;  /* 0x0000000113137890 */ /* 0x000fe2000fffe0ff */
[----:B------:R-:W-:-:S03]  /*3980*/  ISETP.NE.AND P0, PT, R8, 0x2, PT ;  /* 0x000000020800780c */ /* 0x000fc60003f05270 */
[----:B------:R-:W-:Y:S01]  /*3990*/  UISETP.NE.AND UP0, UPT, UR19, 0x4, UPT ;  /* 0x000000041300788c */ /* 0x000fe2000bf05270 */
[----:B-12---:R-:W-:Y:S02]  /*39a0*/  SEL R0, RZ, 0x1, P0 ;  /* 0x00000001ff007807 */ /* 0x006fe40000000000 */
[----:B------:R-:W-:Y:S01]  /*39b0*/  SEL R8, R8, RZ, P0 ;  /* 0x000000ff08087207 */ /* 0x000fe20000000000 */
[----:B------:R-:W-:Y:S01]  /*39c0*/  USEL UR8, URZ, 0x1, UP0 ;  /* 0x00000001ff087887 */ /* 0x000fe20008000000 */
[----:B------:R-:W-:Y:S01]  /*39d0*/  LOP3.LUT R3, R3, R0, RZ, 0x3c, !PT ;  /* 0x0000000003037212 */ /* 0x000fe200078e3cff */
[----:B------:R-:W-:-:S04]  /*39e0*/  USEL UR19, UR19, URZ, UP0 ;  /* 0x000000ff13137287 */ /* 0x000fc80008000000 */
[----:B------:R-:W-:Y:S01]  /*39f0*/  LOP3.LUT R9, R9, UR8, RZ, 0x3c, !PT ;  /* 0x0000000809097c12 */ /* 0x000fe2000f8e3cff */
[----:B------:R-:W-:Y:S07]  /*3a00*/  @P1 BRA `(.L_x_73) ;  /* 0xfffffff800881947 */ /* 0x000fee000383ffff */
[----:B------:R-:W1:Y:S01]  /*3a10*/  S2UR UR6, SR_CgaCtaId ;  /* 0x00000000000679c3 */ /* 0x000e620000008800 */
[----:B------:R-:W-:Y:S01]  /*3a20*/  ELECT P0, URZ, PT ;  /* 0x0000000000ff782f */ /* 0x000fe20003800000 */
[----:B------:R-:W-:Y:S01]  /*3a30*/  HFMA2 R0, -RZ, RZ, 0, 5.9604644775390625e-08 ;  /* 0x00000001ff007431 */ /* 0x000fe200000001ff */
[----:B------:R-:W-:-:S05]  /*3a40*/  UMOV UR8, 0x40 ;  /* 0x0000004000087882 */ /* 0x000fca0000000000 */
[----:B------:R-:W-:Y:S01]  /*3a50*/  UVIRTCOUNT.DEALLOC.SMPOOL 0x80 ;  /* 0x000000800000784c */ /* 0x000fe20000000000 */
[----:B------:R-:W-:Y:S02]  /*3a60*/  UISETP.NE.AND UP0, UPT, UR5, URZ, UPT ;  /* 0x000000ff0500728c */ /* 0x000fe4000bf05270 */
[----:B-1----:R-:W-:-:S09]  /*3a70*/  ULEA UR6, UR6, UR8, 0x18 ;  /* 0x0000000806067291 */ /* 0x002fd2000f8ec0ff */
[----:B------:R1:W-:Y:S01]  /*3a80*/  @P0 STS.U8 [UR6+0x1c], R0 ;  /* 0x00001c00ff000988 */ /* 0x0003e20008000006 */
[----:B------:R-:W-:Y:S05]  /*3a90*/  BRA.U UP0, `(.L_x_74) ;  /* 0x0000000100a07547 */ /* 0x000fea000b800000 */
[----:B------:R-:W-:Y:S01]  /*3aa0*/  UIADD3 UR5, UPT, UPT, UR7, 0x90, URZ ;  /* 0x0000009007057890 */ /* 0x000fe2000fffe0ff */
[----:B------:R-:W-:-:S03]  /*3ab0*/  SHF.L.U32 R3, R9, 0x1f, RZ ;  /* 0x0000001f09037819 */ /* 0x000fc600000006ff */
[----:B------:R-:W-:-:S09]  /*3ac0*/  ULEA UR8, UR19, UR5, 0x3 ;  /* 0x0000000513087291 */ /* 0x000fd2000f8e18ff */
[----:B------:R-:W2:Y:S02]  /*3ad0*/  SYNCS.PHASECHK.TRANS64.TRYWAIT P0, [UR8], R3 ;  /* 0x00000003ff0075a7 */ /* 0x000ea40008001108 */
[----:B--2---:R-:W-:Y:S05]  /*3ae0*/  @!P0 BRA `(.L_x_75) ;  /* 0x0000003000ac8947 */ /* 0x004fea0003800000 */
.L_x_133:
[----:B----4-:R-:W-:-:S04]  /*3af0*/  UIADD3 UR9, UPT, UPT, UR19, 0x1, URZ ;  /* 0x0000000113097890 */ /* 0x010fc8000fffe0ff */
        /* <DEDUP_REMOVED lines=8> */
.L_x_135:
        /* <DEDUP_REMOVED lines=9> */
.L_x_137:
[----:B------:R-:W-:-:S04]  /*3c10*/  UIADD3 UR9, UPT, UPT, UR9, 0x1, URZ ;  /* 0x0000000109097890 */ /* 0x000fc8000fffe0ff */
[----:B------:R-:W-:-:S04]  /*3c20*/  UISETP.NE.AND UP1, UPT, UR9, 0x4, UPT ;  /* 0x000000040900788c */ /* 0x000fc8000bf25270 */
[----:B------:R-:W-:Y:S02]  /*3c30*/  USEL UR8, URZ, 0x1, UP1 ;  /* 0x00000001ff087887 */ /* 0x000fe40008800000 */
[----:B------:R-:W-:-:S04]  /*3c40*/  USEL UR9, UR9, URZ, UP1 ;  /* 0x000000ff09097287 */ /* 0x000fc80008800000 */
[----:B------:R-:W-:Y:S01]  /*3c50*/  ULEA UR9, UR9, UR5, 0x3 ;  /* 0x0000000509097291 */ /* 0x000fe2000f8e18ff */
[----:B-1----:R-:W-:-:S04]  /*3c60*/  LOP3.LUT R3, R2, UR8, RZ, 0x3c, !PT ;  /* 0x0000000802037c12 */ /* 0x002fc8000f8e3cff */
[----:B------:R-:W-:Y:S01]  /*3c70*/  SHF.L.U32 R3, R3, 0x1f, RZ ;  /* 0x0000001f03037819 */ /* 0x000fe200000006ff */
[----:B------:R-:W-:-:S04]  /*3c80*/  IMAD.U32 R0, RZ, RZ, UR9 ;  /* 0x00000009ff007e24 */ /* 0x000fc8000f8e00ff */
[----:B------:R1:W2:Y:S03]  /*3c90*/  SYNCS.PHASECHK.TRANS64.TRYWAIT P0, [R0+URZ], R3 ;  /* 0x00000003000075a7 */ /* 0x0002a600080011ff */
[----:B--2---:R-:W-:Y:S05]  /*3ca0*/  @!P0 NANOSLEEP.SYNCS 0x989680 ;  /* 0x009896800000895d */ /* 0x004fea0003900000 */
[----:B------:R-:W2:Y:S02]  /*3cb0*/  @!P0 SYNCS.PHASECHK.TRANS64 P0, [R0+URZ], R3 ;  /* 0x00000003000085a7 */ /* 0x000ea400080010ff */
[----:B--2---:R-:W-:Y:S05]  /*3cc0*/  @P0 BRA `(.L_x_78) ;  /* 0x0000000000200947 */ /* 0x004fea0003800000 */
.L_x_79:
[----:B--2---:R2:W4:Y:S02]  /*3cd0*/  SYNCS.PHASECHK.TRANS64.TRYWAIT P0, [R0+URZ], R3 ;  /* 0x00000003000075a7 */ /* 0x00452400080011ff */
[----:B----4-:R-:W-:Y:S05]  /*3ce0*/  @!P0 NANOSLEEP.SYNCS 0x989680 ;  /* 0x009896800000895d */ /* 0x010fea0003900000 */
[----:B------:R-:W4:Y:S02]  /*3cf0*/  @!P0 SYNCS.PHASECHK.TRANS64 P0, [R0+URZ], R3 ;  /* 0x00000003000085a7 */ /* 0x000f2400080010ff */
[----:B----4-:R-:W-:Y:S05]  /*3d00*/  @!P0 BRA `(.L_x_79) ;  /* 0xfffffffc00f08947 */ /* 0x010fea000383ffff */
[----:B------:R-:W-:Y:S05]  /*3d10*/  BRA `(.L_x_78) ;  /* 0x00000000000c7947 */ /* 0x000fea0003800000 */
.L_x_74:
[----:B------:R-:W-:-:S04]  /*3d20*/  UIADD3 UR5, UPT, UPT, UR7, 0xd0, URZ ;  /* 0x000000d007057890 */ /* 0x000fc8000fffe0ff */
[----:B------:R-:W-:-:S09]  /*3d30*/  UPRMT UR5, UR4, 0x654, UR5 ;  /* 0x0000065404057896 */ /* 0x000fd20008000005 */
[----:B------:R-:W-:Y:S03]  /*3d40*/  SYNCS.ARRIVE.TRANS64.RED.A1T0 RZ, [UR5], RZ ;  /* 0x000000ffffff79a7 */ /* 0x000fe60008100405 */
.L_x_78:
[----:B-12---:R-:W-:Y:S01]  /*3d50*/  SHF.L.U32 R3, RZ, 0x1f, RZ ;  /* 0x0000001fff037819 */ /* 0x006fe200000006ff */
[----:B------:R-:W-:Y:S01]  /*3d60*/  UIADD3 UR5, UPT, UPT, UR7, 0xd0, URZ ;  /* 0x000000d007057890 */ /* 0x000fe2000fffe0ff */
[----:B------:R-:W-:Y:S02]  /*3d70*/  PLOP3.LUT P0, PT, PT, PT, UP0, 0x80, 0x8 ;  /* 0x000000000008781c */ /* 0x000fe40003f0f008 */
[----:B------:R-:W1:Y:S02]  /*3d80*/  SYNCS.PHASECHK.TRANS64.TRYWAIT P1, [UR7+0xd0], R3 ;  /* 0x0000d003ff0075a7 */ /* 0x000e640008021107 */
[----:B-1----:R-:W-:Y:S09]  /*3d90*/  @!P1 BRA `(.L_x_80) ;  /* 0x0000003000489947 */ /* 0x002ff20003800000 */
.L_x_139:
[----:B------:R-:W-:Y:S01]  /*3da0*/  @!UP0 UPRMT UR5, UR4, 0x654, UR5 ;  /* 0x0000065404058896 */ /* 0x000fe20008000005 */
[----:B------:R-:W-:Y:S02]  /*3db0*/  UMOV UR8, 0xffff ;  /* 0x0000ffff00087882 */ /* 0x000fe40000000000 */
[----:B------:R-:W-:-:S06]  /*3dc0*/  UMOV UR4, 0x1 ;  /* 0x0000000100047882 */ /* 0x000fcc0000000000 */
[----:B------:R-:W-:Y:S01]  /*3dd0*/  @!P0 SYNCS.ARRIVE.TRANS64.RED.A1T0 RZ, [UR5], RZ ;  /* 0x000000ffffff89a7 */ /* 0x000fe20008100405 */
[----:B------:R-:W-:Y:S01]  /*3de0*/  NOP ;  /* 0x0000000000007918 */ /* 0x000fe20000000000 */
[----:B-1----:R-:W1:Y:S01]  /*3df0*/  LDS R0, [UR6+0x14] ;  /* 0x00001406ff007984 */ /* 0x002e620008000800 */
[----:B------:R-:W-:-:S04]  /*3e00*/  ULOP3.LUT UR5, UR21, 0xffff, URZ, 0xc0, !UPT ;  /* 0x0000ffff15057892 */ /* 0x000fc8000f8ec0ff */
[----:B------:R-:W-:-:S04]  /*3e10*/  USHF.R.U32.HI UR5, URZ, 0x5, UR5 ;  /* 0x00000005ff057899 */ /* 0x000fc80008011605 */
[----:B------:R-:W-:Y:S02]  /*3e20*/  USHF.L.U32 UR8, UR8, UR5, URZ ;  /* 0x0000000508087299 */ /* 0x000fe400080006ff */
[----:B------:R-:W-:-:S04]  /*3e30*/  USHF.L.U32 UR4, UR4, UR5, URZ ;  /* 0x0000000504047299 */ /* 0x000fc800080006ff */
[----:B-1----:R-:W-:-:S04]  /*3e40*/  LOP3.LUT R0, R0, UR8, RZ, 0xc0, !PT ;  /* 0x0000000800007c12 */ /* 0x002fc8000f8ec0ff */
[----:B------:R-:W-:-:S13]  /*3e50*/  ISETP.NE.AND P0, PT, R0, UR8, PT ;  /* 0x0000000800007c0c */ /* 0x000fda000bf05270 */
[----:B------:R-:W-:Y:S05]  /*3e60*/  @P0 BRA `(.L_x_81) ;  /* 0x0000000000580947 */ /* 0x000fea0003800000 */
[----:B------:R-:W1:Y:S02]  /*3e70*/  LDS R0, [UR6+0x18] ;  /* 0x00001806ff007984 */ /* 0x000e640008000800 */
[----:B-1----:R-:W-:-:S04]  /*3e80*/  LOP3.LUT R0, R0, UR4, RZ, 0xc0, !PT ;  /* 0x0000000400007c12 */ /* 0x002fc8000f8ec0ff */
[----:B------:R-:W-:-:S13]  /*3e90*/  ISETP.NE.AND P0, PT, R0, UR4, PT ;  /* 0x0000000400007c0c */ /* 0x000fda000bf05270 */
[----:B------:R-:W-:Y:S05]  /*3ea0*/  @P0 BRA `(.L_x_82) ;  /* 0x00000000003c0947 */ /* 0x000fea0003800000 */
[----:B------:R-:W1:Y:S01]  /*3eb0*/  S2R R2, SR_LANEID ;  /* 0x0000000000027919 */ /* 0x000e620000000000 */
[----:B------:R-:W-:Y:S01]  /*3ec0*/  ULOP3.LUT UR8, URZ, UR8, URZ, 0x33, !UPT ;  /* 0x00000008ff087292 */ /* 0x000fe2000f8e33ff */
[----:B------:R-:W-:Y:S01]  /*3ed0*/  LOP3.LUT R4, RZ, UR4, RZ, 0x33, !PT ;  /* 0x00000004ff047c12 */ /* 0x000fe2000f8e33ff */
[----:B------:R-:W-:Y:S02]  /*3ee0*/  VOTEU.ANY UR7, UPT, PT ;  /* 0x0000000000077886 */ /* 0x000fe400038e0100 */
[----:B------:R-:W-:Y:S01]  /*3ef0*/  UFLO.U32 UR7, UR7 ;  /* 0x00000007000772bd */ /* 0x000fe200080e0000 */
[----:B------:R-:W2:Y:S01]  /*3f00*/  REDUX UR4, R4 ;  /* 0x00000000040473c4 */ /* 0x000ea20000000000 */
[----:B------:R-:W-:-:S06]  /*3f10*/  IMAD.U32 R0, RZ, RZ, UR8 ;  /* 0x00000008ff007e24 */ /* 0x000fcc000f8e00ff */
[----:B------:R1:W-:Y:S01]  /*3f20*/  UTCATOMSWS.AND URZ, UR8 ;  /* 0x0000000800ff79e3 */ /* 0x0003e20008000000 */
[----:B------:R-:W3:Y:S01]  /*3f30*/  REDUX UR5, R0 ;  /* 0x00000000000573c4 */ /* 0x000ee20000000000 */
[----:B-1----:R-:W-:Y:S01]  /*3f40*/  ISETP.EQ.U32.AND P0, PT, R2, UR7, PT ;  /* 0x0000000702007c0c */ /* 0x002fe2000bf02070 */
[----:B--2---:R-:W-:Y:S01]  /*3f50*/  IMAD.U32 R2, RZ, RZ, UR4 ;  /* 0x00000004ff027e24 */ /* 0x004fe2000f8e00ff */
[----:B---3--:R-:W-:-:S11]  /*3f60*/  MOV R3, UR5 ;  /* 0x0000000500037c02 */ /* 0x008fd60008000f00 */
[----:B------:R1:W-:Y:S04]  /*3f70*/  @P0 ATOMS.AND RZ, [UR6+0x14], R3 ;  /* 0x00001403ffff098c */ /* 0x0003e8000a800006 */
[----:B------:R1:W-:Y:S01]  /*3f80*/  @P0 ATOMS.AND RZ, [UR6+0x18], R2 ;  /* 0x00001802ffff098c */ /* 0x0003e2000a800006 */
[----:B------:R-:W-:Y:S05]  /*3f90*/  BRA `(.L_x_83) ;  /* 0x0000000000147947 */ /* 0x000fea0003800000 */
.L_x_82:
[----:B------:R-:W-:Y:S02]  /*3fa0*/  MOV R2, 0x3fc0 ;  /* 0x00003fc000027802 */ /* 0x000fe40000000f00 */
[----:B---345:R-:W-:Y:S05]  /*3fb0*/  CALL.REL.NOINC `($__internal_0_$__cuda_sm10x_tcgen05_guardrail_trap_col_being_dealloced_not_returned_by_alloc) ;  /* 0x00000030005c7944 */ /* 0x038fea0003c00000 */
[----:B------:R-:W-:Y:S05]  /*3fc0*/  BRA `(.L_x_83) ;  /* 0x0000000000087947 */ /* 0x000fea0003800000 */
.L_x_81:
[----:B------:R-:W-:Y:S02]  /*3fd0*/  MOV R2, 0x3ff0 ;  /* 0x00003ff000027802 */ /* 0x000fe40000000f00 */
[----:B---345:R-:W-:Y:S05]  /*3fe0*/  CALL.REL.NOINC `($__internal_2_$__cuda_sm10x_tcgen05_guardrail_trap_unallocated_columns_being_dealloced) ;  /* 0x0000003000687944 */ /* 0x038fea0003c00000 */
.L_x_83:
[----:B------:R-:W-:Y:S01]  /*3ff0*/  NOP ;  /* 0x0000000000007918 */ /* 0x000fe20000000000 */
[----:B----4-:R-:W-:Y:S05]  /*4000*/  EXIT ;  /* 0x000000000000794d */ /* 0x010fea0003800000 */
.L_x_54:
[----:B------:R-:W-:-:S09]  /*4010*/  UISETP.NE.OR UP5, UPT, UR10, 0x3, !UP5 ;  /* 0x000000030a00788c */ /* 0x000fd2000efa5670 */
[----:B------:R-:W-:Y:S05]  /*4020*/  BRA.U UP5, `(.L_x_84) ;  /* 0x0000000905c87547 */ /* 0x000fea000b800000 */
[----:B------:R-:W1:Y:S01]  /*4030*/  LDC R0, c[0x0][0xb30] ;  /* 0x0002cc00ff007b82 */ /* 0x000e620000000800 */
[----:B------:R-:W2:Y:S01]  /*4040*/  LDCU.64 UR8, c[0x0][0x888] ;  /* 0x00011100ff0877ac */ /* 0x000ea20008000a00 */
[----:B------:R-:W-:Y:S01]  /*4050*/  IMAD.MOV.U32 R30, RZ, RZ, 0x1 ;  /* 0x00000001ff1e7424 */ /* 0x000fe200078e00ff */
[----:B------:R-:W-:Y:S01]  /*4060*/  CS2R R28, SRZ ;  /* 0x00000000001c7805 */ /* 0x000fe2000001ff00 */
[----:B------:R-:W-:Y:S01]  /*4070*/  IMAD.MOV.U32 R25, RZ, RZ, 0x1000 ;  /* 0x00001000ff197424 */ /* 0x000fe200078e00ff */
[----:B------:R-:W3:Y:S03]  /*4080*/  LDCU.64 UR4, c[0x0][0x890] ;  /* 0x00011200ff0477ac */ /* 0x000ee60008000a00 */
[----:B------:R-:W4:Y:S01]  /*4090*/  LDC R19, c[0x0][0x370] ;  /* 0x0000dc00ff137b82 */ /* 0x000f220000000800 */
[----:B------:R-:W-:Y:S01]  /*40a0*/  UMOV UR6, 0x400 ;  /* 0x0000040000067882 */ /* 0x000fe20000000000 */
[----:B------:R-:W-:-:S02]  /*40b0*/  UPLOP3.LUT UP1, UPT, UPT, UPT, UPT, 0x40, 0x4 ;  /* 0x000000000004789c */ /* 0x000fc40003f2e870 */
[----:B------:R-:W-:-:S04]  /*40c0*/  ULEA UR6, UR37, UR6, 0x18 ;  /* 0x0000000625067291 */ /* 0x000fc8000f8ec0ff */
[----:B------:R-:W4:Y:S01]  /*40d0*/  LDC R2, c[0x0][0xb0c] ;  /* 0x0002c300ff027b82 */ /* 0x000f220000000800 */
[----:B--2---:R-:W-:Y:S02]  /*40e0*/  UISETP.NE.U32.AND UP2, UPT, UR8, URZ, UPT ;  /* 0x000000ff0800728c */ /* 0x004fe4000bf45070 */
[----:B------:R-:W-:Y:S02]  /*40f0*/  UIADD3 UR8, UPT, UPT, UR6, 0x30, URZ ;  /* 0x0000003006087890 */ /* 0x000fe4000fffe0ff */
[----:B---3--:R-:W-:-:S03]  /*4100*/  UISETP.NE.U32.AND UP3, UPT, UR4, URZ, UPT ;  /* 0x000000ff0400728c */ /* 0x008fc6000bf65070 */
[----:B------:R-:W2:Y:S01]  /*4110*/  LDC R18, c[0x0][0xb20] ;  /* 0x0002c800ff127b82 */ /* 0x000ea20000000800 */
[----:B-1----:R-:W-:Y:S01]  /*4120*/  ISETP.NE.AND P1, PT, R0, 0x1, PT ;  /* 0x000000010000780c */ /* 0x002fe20003f25270 */
[----:B------:R-:W-:Y:S02]  /*4130*/  UISETP.NE.AND.EX UP2, UPT, UR9, URZ, UPT, UP2 ;  /* 0x000000ff0900728c */ /* 0x000fe4000bf45320 */
[----:B------:R-:W-:Y:S02]  /*4140*/  UPRMT UR37, UR37, 0x654, UR8 ;  /* 0x0000065425257896 */ /* 0x000fe40008000008 */
[----:B------:R-:W-:Y:S02]  /*4150*/  UISETP.NE.AND.EX UP3, UPT, UR5, URZ, UPT, UP3 ;  /* 0x000000ff0500728c */ /* 0x000fe4000bf65330 */
[----:B------:R-:W1:Y:S08]  /*4160*/  LDC.64 R32, c[0x0][0x348] ;  /* 0x0000d200ff207b82 */ /* 0x000e700000000a00 */
[----:B------:R-:W3:Y:S08]  /*4170*/  LDC.64 R16, c[0x0][0xb10] ;  /* 0x0002c400ff107b82 */ /* 0x000ef00000000a00 */
[----:B------:R-:W1:Y:S08]  /*4180*/  LDC.64 R6, c[0x0][0xb18] ;  /* 0x0002c600ff067b82 */ /* 0x000e700000000a00 */
[----:B------:R-:W1:Y:S08]  /*4190*/  LDC.64 R4, c[0x0][0xb28] ;  /* 0x0002ca00ff047b82 */ /* 0x000e700000000a00 */
[----:B--2-4-:R-:W1:Y:S02]  /*41a0*/  LDC R24, c[0x0][0x374] ;  /* 0x0000dd00ff187b82 */ /* 0x014e640000000800 */
.L_x_92:
[C---:B------:R-:W-:Y:S02]  /*41b0*/  LEA R0, R29.reuse, UR6, 0x3 ;  /* 0x000000061d007c11 */ /* 0x040fe4000f8e18ff */
[----:B------:R-:W-:Y:S02]  /*41c0*/  SHF.L.U32 R3, R28, 0x1f, RZ ;  /* 0x0000001f1c037819 */ /* 0x000fe400000006ff */
[----:B------:R-:W-:Y:S02]  /*41d0*/  LEA R20, R29, UR6, 0x4 ;  /* 0x000000061d147c11 */ /* 0x000fe4000f8e20ff */
[----:B--2---:R-:W2:Y:S02]  /*41e0*/  SYNCS.PHASECHK.TRANS64.TRYWAIT P0, [R0+URZ+0x50], R3 ;  /* 0x00005003000075a7 */ /* 0x004ea400080011ff */
[----:B--2---:R-:W-:Y:S05]  /*41f0*/  @!P0 BRA `(.L_x_85) ;  /* 0x0000002c00488947 */ /* 0x004fea0003800000 */
.L_x_140:
[----:B------:R-:W-:Y:S01]  /*4200*/  ISETP.GE.AND P0, PT, R40, 0x1, PT ;  /* 0x000000012800780c */ /* 0x000fe20003f06270 */
[----:B------:R-:W4:Y:S01]  /*4210*/  LDS.128 R20, [R20+0xe0] ;  /* 0x0000e00014147984 */ /* 0x000f220000000c00 */
[----:B------:R-:W-:Y:S01]  /*4220*/  ISETP.NE.U32.AND P4, PT, RZ, UR4, PT ;  /* 0x00000004ff007c0c */ /* 0x000fe2000bf85070 */
[----:B--2---:R-:W-:Y:S01]  /*4230*/  VIADD R0, R0, 0x60 ;  /* 0x0000006000007836 */ /* 0x004fe20000000000 */
[----:B------:R-:W-:Y:S02]  /*4240*/  SHF.L.U32 R26, R30, 0x1f, RZ ;  /* 0x0000001f1e1a7819 */ /* 0x000fe400000006ff */
[----:B------:R-:W-:Y:S02]  /*4250*/  ISETP.NE.AND.EX P4, PT, RZ, UR5, PT, P4 ;  /* 0x00000005ff007c0c */ /* 0x000fe4000bf85340 */
[----:B------:R-:W-:Y:S01]  /*4260*/  PRMT R0, RZ, 0x654, R0 ;  /* 0x00000654ff007816 */ /* 0x000fe20000000000 */
[----:B------:R-:W-:Y:S01]  /*4270*/  @!PT LDS RZ, [RZ] ;  /* 0x00000000fffff984 */ /* 0x000fe20000000800 */
[----:B------:R-:W-:Y:S01]  /*4280*/  @!PT LDS RZ, [RZ] ;  /* 0x00000000fffff984 */ /* 0x000fe20000000800 */
[----:B------:R-:W-:Y:S01]  /*4290*/  @!PT LDS RZ, [RZ] ;  /* 0x00000000fffff984 */ /* 0x000fe20000000800 */
[----:B------:R-:W-:Y:S01]  /*42a0*/  @!PT LDS RZ, [RZ] ;  /* 0x00000000fffff984 */ /* 0x000fe20000000800 */
[----:B------:R2:W-:Y:S06]  /*42b0*/  MEMBAR.ALL.CTA ;  /* 0x0000000000007992 */ /* 0x0005ec0000008000 */
[----:B--2---:R-:W2:Y:S02]  /*42c0*/  FENCE.VIEW.ASYNC.S ;  /* 0x00000000000073c6 */ /* 0x004ea40000000000 */
[----:B--2---:R2:W-:Y:S01]  /*42d0*/  SYNCS.ARRIVE.TRANS64.RED.A1T0 RZ, [R0+URZ], RZ ;  /* 0x000000ff00ff79a7 */ /* 0x0045e200081004ff */
[----:B----4-:R-:W-:Y:S11]  /*42e0*/  LOP3.LUT P3, RZ, R22, 0x1, RZ, 0xc0, !PT ;  /* 0x0000000116ff7812 */ /* 0x010ff6000786c0ff */
[----:B------:R-:W-:Y:S02]  /*42f0*/  @!UPT UIADD3 URZ, UPT, UPT, URZ, URZ, URZ ;  /* 0x000000fffffff290 */ /* 0x000fe4000fffe0ff */
[----:B------:R-:W-:Y:S02]  /*4300*/  @P3 MOV R13, R20 ;  /* 0x00000014000d3202 */ /* 0x000fe40000000f00 */
[----:B------:R-:W-:Y:S01]  /*4310*/  @P3 LOP3.LUT R8, R21, 0xffff, RZ, 0xc0, !PT ;  /* 0x0000ffff15083812 */ /* 0x000fe200078ec0ff */
[----:B--2---:R-:W-:Y:S06]  /*4320*/  @!P0 BRA `(.L_x_86) ;  /* 0x0000000000a48947 */ /* 0x004fec0003800000 */
[----:B-1----:R-:W-:Y:S01]  /*4330*/  IMAD.HI.U32 R31, R24, R7, RZ ;  /* 0x00000007181f7227 */ /* 0x002fe200078e00ff */
[----:B------:R-:W-:Y:S02]  /*4340*/  ISETP.NE.AND P0, PT, R6, 0x1, PT ;  /* 0x000000010600780c */ /* 0x000fe40003f05270 */
[----:B------:R-:W-:Y:S01]  /*4350*/  ISETP.NE.AND P2, PT, R40, 0x1, PT ;  /* 0x000000012800780c */ /* 0x000fe20003f45270 */
[----:B---3--:R-:W-:Y:S01]  /*4360*/  IMAD.HI.U32 R34, R19, R16, RZ ;  /* 0x0000001013227227 */ /* 0x008fe200078e00ff */
[----:B------:R-:W-:Y:S02]  /*4370*/  SHF.R.U32.HI R31, RZ, R18, R31 ;  /* 0x00000012ff1f7219 */ /* 0x000fe4000001161f */
[----:B------:R-:W-:Y:S01]  /*4380*/  ISETP.NE.AND P5, PT, R2, 0x1, PT ;  /* 0x000000010200780c */ /* 0x000fe20003fa5270 */
[----:B------:R-:W-:Y:S01]  /*4390*/  IMAD.HI.U32 R36, R13, R16, RZ ;  /* 0x000000100d247227 */ /* 0x000fe200078e00ff */
[----:B------:R-:W-:Y:S02]  /*43a0*/  SHF.R.U32.HI R34, RZ, R17, R34 ;  /* 0x00000011ff227219 */ /* 0x000fe40000011622 */
[----:B------:R-:W-:Y:S01]  /*43b0*/  SEL R3, R24, R31, !P0 ;  /* 0x0000001f18037207 */ /* 0x000fe20004000000 */
[C---:B------:R-:W-:Y:S01]  /*43c0*/  IMAD.HI.U32 R31, R8.reuse, R7, RZ ;  /* 0x00000007081f7227 */ /* 0x040fe200078e00ff */
[----:B------:R-:W-:Y:S02]  /*43d0*/  SEL R11, R19, R34, !P5 ;  /* 0x00000022130b7207 */ /* 0x000fe40006800000 */
[----:B------:R-:W-:Y:S01]  /*43e0*/  SHF.R.U32.HI R36, RZ, R17, R36 ;  /* 0x00000011ff247219 */ /* 0x000fe20000011624 */
[----:B------:R-:W-:Y:S01]  /*43f0*/  IMAD.HI.U32 R38, R3, R4, RZ ;  /* 0x0000000403267227 */ /* 0x000fe200078e00ff */
[----:B------:R-:W-:Y:S03]  /*4400*/  SHF.R.U32.HI R31, RZ, R18, R31 ;  /* 0x00000012ff1f7219 */ /* 0x000fe6000001161f */
[----:B------:R-:W-:Y:S01]  /*4410*/  IMAD.HI.U32 R34, R11, R4, RZ ;  /* 0x000000040b227227 */ /* 0x000fe200078e00ff */
[----:B------:R-:W-:Y:S02]  /*4420*/  @P2 SHF.R.U32.HI R3, RZ, R5, R38 ;  /* 0x00000005ff032219 */ /* 0x000fe40000011626 */
[----:B------:R-:W-:Y:S02]  /*4430*/  SEL R9, R8, R31, !P0 ;  /* 0x0000001f08097207 */ /* 0x000fe40004000000 */
[----:B------:R-:W-:Y:S01]  /*4440*/  @P2 SHF.R.U32.HI R11, RZ, R5, R34 ;  /* 0x00000005ff0b2219 */ /* 0x000fe20000011622 */
[C---:B------:R-:W-:Y:S01]  /*4450*/  IMAD R10, R40.reuse, R3, RZ ;  /* 0x00000003280a7224 */ /* 0x040fe200078e02ff */
[----:B------:R-:W-:Y:S01]  /*4460*/  SEL R3, R13, R36, !P5 ;  /* 0x000000240d037207 */ /* 0x000fe20006800000 */
[C---:B------:R-:W-:Y:S03]  /*4470*/  IMAD.HI.U32 R14, R9.reuse, R4, RZ ;  /* 0x00000004090e7227 */ /* 0x040fe600078e00ff */
[----:B------:R-:W-:Y:S01]  /*4480*/  ISETP.GE.AND P0, PT, R9, R10, PT ;  /* 0x0000000a0900720c */ /* 0x000fe20003f06270 */
[C---:B------:R-:W-:Y:S01]  /*4490*/  IMAD R12, R40.reuse, R11, RZ ;  /* 0x0000000b280c7224 */ /* 0x040fe200078e02ff */
[-C--:B------:R-:W-:Y:S04]  /*44a0*/  SHF.R.U32.HI R14, RZ, R5.reuse, R14 ;  /* 0x00000005ff0e7219 */ /* 0x080fe8000001160e */
[----:B------:R-:W-:Y:S02]  /*44b0*/  ISETP.GE.OR P0, PT, R3, R12, P0 ;  /* 0x0000000c0300720c */ /* 0x000fe40000706670 */
[----:B------:R-:W-:Y:S05]  /*44c0*/  SEL R15, R9, R14, !P2 ;  /* 0x0000000e090f7207 */ /* 0x000fea0005000000 */
[----:B------:R-:W-:Y:S04]  /*44d0*/  IMAD.MOV R14, RZ, RZ, -R15 ;  /* 0x000000ffff0e7224 */ /* 0x000fe800078e0a0f */
[----:B------:R-:W-:Y:S02]  /*44e0*/  IMAD R14, R40, R14, R9 ;  /* 0x0000000e280e7224 */ /* 0x000fe400078e0209 */
[C---:B------:R-:W-:Y:S05]  /*44f0*/  @!P0 IMAD.HI.U32 R10, R3.reuse, R4, RZ ;  /* 0x00000004030a8227 */ /* 0x040fea00078e00ff */
[----:B------:R-:W-:Y:S04]  /*4500*/  @!P0 SHF.R.U32.HI R10, RZ, R5, R10 ;  /* 0x00000005ff0a8219 */ /* 0x000fe8000001160a */
[----:B------:R-:W-:Y:S01]  /*4510*/  @!P0 SEL R0, R3, R10, !P2 ;  /* 0x0000000a03008207 */ /* 0x000fe20005000000 */
[----:B------:R-:W-:Y:S03]  /*4520*/  IMAD.MOV R10, RZ, RZ, -R3 ;  /* 0x000000ffff0a7224 */ /* 0x000fe600078e0a03 */
[----:B------:R-:W-:Y:S01]  /*4530*/  @!P0 IADD3 R15, PT, PT, R15, -R0, RZ ;  /* 0x800000000f0f8210 */ /* 0x000fe20007ffe0ff */
[----:B------:R-:W-:Y:S01]  /*4540*/  @!P0 IMAD R0, R11, R14, R0 ;  /* 0x0000000e0b008224 */ /* 0x000fe200078e0200 */
[----:B------:R-:W-:Y:S01]  /*4550*/  IADD3 R11, PT, PT, -R9, RZ, RZ ;  /* 0x000000ff090b7210 */ /* 0x000fe20007ffe1ff */
[----:B------:R-:W-:Y:S02]  /*4560*/  IMAD R13, R2, R10, R13 ;  /* 0x0000000a020d7224 */ /* 0x000fe400078e020d */
[----:B------:R-:W-:Y:S02]  /*4570*/  @!P0 IMAD R9, R15, R40, R3 ;  /* 0x000000280f098224 */ /* 0x000fe400078e0203 */
[----:B------:R-:W-:Y:S02]  /*4580*/  @!P0 IMAD.MOV.U32 R3, RZ, RZ, R0 ;  /* 0x000000ffff038224 */ /* 0x000fe400078e0000 */
[----:B------:R-:W-:Y:S02]  /*4590*/  IMAD R8, R6, R11, R8 ;  /* 0x0000000b06087224 */ /* 0x000fe400078e0208 */
[----:B------:R-:W-:Y:S02]  /*45a0*/  IMAD R13, R3, R2, R13 ;  /* 0x00000002030d7224 */ /* 0x000fe400078e020d */
[----:B------:R-:W-:Y:S02]  /*45b0*/  IMAD R8, R9, R6, R8 ;  /* 0x0000000609087224 */ /* 0x000fe400078e0208 */
.L_x_86:
[----:B------:R-:W-:Y:S05]  /*45c0*/  BRA.U UP1, `(.L_x_87) ;  /* 0x0000000101107547 */ /* 0x000fea000b800000 */
[----:B------:R-:W-:Y:S04]  /*45d0*/  MOV R0, UR7 ;  /* 0x0000000700007c02 */ /* 0x000fe80008000f00 */
[----:B------:R-:W-:Y:S04]  /*45e0*/  SHF.L.U32 R3, R0, 0x1f, RZ ;  /* 0x0000001f00037819 */ /* 0x000fe800000006ff */
[----:B------:R-:W2:Y:S02]  /*45f0*/  SYNCS.PHASECHK.TRANS64.TRYWAIT P0, [UR6+0x48], R3 ;  /* 0x00004803ff0075a7 */ /* 0x000ea40008001106 */
[----:B--2---:R-:W-:Y:S05]  /*4600*/  @!P0 BRA `(.L_x_88) ;  /* 0x0000002800588947 */ /* 0x004fea0003800000 */
.L_x_87:
[----:B------:R-:W-:Y:S05]  /*4610*/  BRA.U !UP3, `(.L_x_89) ;  /* 0x000000010b347547 */ /* 0x000fea000b800000 */
[----:B------:R-:W-:Y:S01]  /*4620*/  UPLOP3.LUT UP0, UPT, UPT, UPT, UP2, 0x80, 0x8 ;  /* 0x000000000008789c */ /* 0x000fe20003f0f020 */
[----:B--2---:R-:W-:Y:S02]  /*4630*/  HFMA2 R0, -RZ, RZ, 0, 5.9604644775390625e-08 ;  /* 0x00000001ff007431 */ /* 0x004fe400000001ff */
[----:B------:R-:W-:Y:S03]  /*4640*/  IMAD.MOV.U32 R95, RZ, RZ, 0x1 ;  /* 0x00000001ff5f7424 */ /* 0x000fe600078e00ff */
[----:B------:R-:W-:Y:S05]  /*4650*/  PLOP3.LUT P0, PT, PT, PT, UP0, 0x80, 0x8 ;  /* 0x000000000008781c */ /* 0x000fea0003f0f008 */
[----:B------:R-:W2:Y:S01]  /*4660*/  @UP0 LDCU.64 UR10, c[0x0][0x888] ;  /* 0x00011100ff0a07ac */ /* 0x000ea20008000a00 */
[----:B------:R-:W-:Y:S07]  /*4670*/  @UP0 UIMAD UR8, UR36, UR4, URZ ;  /* 0x00000004240802a4 */ /* 0x000fee000f8e02ff */
[----:B------:R-:W-:Y:S01]  /*4680*/  @!P0 PRMT R95, R0, 0x7610, R95 ;  /* 0x00007610005f8816 */ /* 0x000fe2000000005f */
[----:B--2---:R-:W-:Y:S03]  /*4690*/  @UP0 UIMAD.WIDE UR10, UR8, 0x4, UR10 ;  /* 0x00000004080a08a5 */ /* 0x004fe6000f8e020a */
[----:B------:R-:W2:Y:S03]  /*46a0*/  @!UP0 LDCU UR8, c[0x0][0x880] ;  /* 0x00011000ff0887ac */ /* 0x000ea60008000800 */
[----:B------:R-:W-:Y:S01]  /*46b0*/  IMAD.U32 R10, RZ, RZ, UR10 ;  /* 0x0000000aff0a7e24 */ /* 0x000fe2000f8e00ff */
[----:B------:R-:W-:Y:S05]  /*46c0*/  MOV R11, UR11 ;  /* 0x0000000b000b7c02 */ /* 0x000fea0008000f00 */
[----:B-----5:R4:W5:Y:S02]  /*46d0*/  @P0 LDG.E R49, desc[UR40][R10.64] ;  /* 0x000000280a310981 */ /* 0x020964000c1e1900 */
[----:B--2-4-:R-:W-:Y:S07]  /*46e0*/  @!P0 IMAD.U32 R49, RZ, RZ, UR8 ;  /* 0x00000008ff318e24 */ /* 0x014fee000f8e00ff */
.L_x_89:
[----:B-----5:R-:W-:Y:S01]  /*46f0*/  @!P4 FSETP.EQ.AND P5, PT, R49, RZ, PT ;  /* 0x000000ff3100c20b */ /* 0x020fe20003fa2000 */
[----:B------:R-:W-:Y:S01]  /*4700*/  @!UPT UIADD3 URZ, UPT, UPT, URZ, URZ, URZ ;  /* 0x000000fffffff290 */ /* 0x000fe2000fffe0ff */
[----:B------:R-:W-:Y:S11]  /*4710*/  @!P4 BRA `(.L_x_90) ;  /* 0x000000000014c947 */ /* 0x000ff60003800000 */
[----:B------:R-:W-:Y:S02]  /*4720*/  LOP3.LUT P0, RZ, R95, 0xff, RZ, 0xc0, !PT ;  /* 0x000000ff5fff7812 */ /* 0x000fe4000780c0ff */
[----:B------:R-:W-:Y:S04]  /*4730*/  PLOP3.LUT P5, PT, PT, PT, UP0, 0x80, 0x8 ;  /* 0x000000000008781c */ /* 0x000fe80003faf008 */
[----:B------:R-:W-:Y:S07]  /*4740*/  PLOP3.LUT P5, PT, P5, PT, PT, 0x8, 0x80 ;  /* 0x000000000080781c */ /* 0x000fee0002fae170 */
[----:B------:R-:W-:Y:S11]  /*4750*/  @P0 FSETP.EQ.AND P5, PT, R49, RZ, PT ;  /* 0x000000ff3100020b */ /* 0x000ff60003fa2000 */
[----:B------:R-:W-:Y:S02]  /*4760*/  @!UPT UIADD3 URZ, UPT, UPT, URZ, URZ, URZ ;  /* 0x000000fffffff290 */ /* 0x000fe4000fffe0ff */
.L_x_90:
[----:B------:R-:W4:Y:S01]  /*4770*/  SYNCS.PHASECHK.TRANS64.TRYWAIT P4, [UR6+0x38], R26 ;  /* 0x0000381aff0075a7 */ /* 0x000f220008081106 */
[----:B------:R-:W-:Y:S01]  /*4780*/  @P3 SHF.R.U32.HI R27, RZ, 0x10, R21 ;  /* 0x00000010ff1b3819 */ /* 0x000fe20000011615 */
[----:B------:R-:W-:Y:S01]  /*4790*/  VIADD R29, R29, 0x1 ;  /* 0x000000011d1d7836 */ /* 0x000fe20000000000 */
[----:B------:R-:W5:Y:S08]  /*47a0*/  LDC.64 R14, c[0x0][0xb10] ;  /* 0x0002c400ff0e7b82 */ /* 0x000f700000000a00 */
[----:B------:R-:W1:Y:S08]  /*47b0*/  LDC.64 R10, c[0x0][0xb18] ;  /* 0x0002c600ff0a7b82 */ /* 0x000e700000000a00 */
[----:B--2---:R-:W2:Y:S08]  /*47c0*/  @!P1 LDC R0, c[0x0][0xb20] ;  /* 0x0002c800ff009b82 */ /* 0x004eb00000000800 */
[----:B------:R-:W3:Y:S01]  /*47d0*/  @!P1 LDC R3, c[0x0][0xb0c] ;  /* 0x0002c300ff039b82 */ /* 0x000ee20000000800 */
[----:B-----5:R-:W-:Y:S05]  /*47e0*/  @!P1 IMAD.HI.U32 R14, R13, R14, RZ ;  /* 0x0000000e0d0e9227 */ /* 0x020fea00078e00ff */
[----:B------:R-:W-:Y:S01]  /*47f0*/  @!P1 SHF.R.U32.HI R14, RZ, R15, R14 ;  /* 0x0000000fff0e9219 */ /* 0x000fe2000001160e */
[----:B-1----:R-:W-:Y:S01]  /*4800*/  @!P1 IMAD.HI.U32 R11, R8, R11, RZ ;  /* 0x0000000b080b9227 */ /* 0x002fe200078e00ff */
[----:B------:R-:W-:Y:S04]  /*4810*/  @!P1 ISETP.NE.AND P0, PT, R10, 0x1, PT ;  /* 0x000000010a00980c */ /* 0x000fe80003f05270 */
[----:B--2---:R-:W-:Y:S02]  /*4820*/  @!P1 SHF.R.U32.HI R9, RZ, R0, R11 ;  /* 0x00000000ff099219 */ /* 0x004fe4000001160b */
[----:B---3--:R-:W-:Y:S02]  /*4830*/  @!P1 ISETP.NE.AND P2, PT, R3, 0x1, PT ;  /* 0x000000010300980c */ /* 0x008fe40003f45270 */
[----:B------:R-:W-:Y:S02]  /*4840*/  @!P1 SEL R9, R8, R9, !P0 ;  /* 0x0000000908099207 */ /* 0x000fe40004000000 */
[----:B------:R-:W-:Y:S02]  /*4850*/  ELECT P0, URZ, PT ;  /* 0x0000000000ff782f */ /* 0x000fe40003800000 */
[----:B------:R-:W-:Y:S05]  /*4860*/  @!P1 SEL R14, R13, R14, !P2 ;  /* 0x0000000e0d0e9207 */ /* 0x000fea0005000000 */
[----:B------:R-:W-:Y:S02]  /*4870*/  @!P1 IMAD.IADD R0, R9, 0x1, -R14 ;  /* 0x0000000109009824 */ /* 0x000fe400078e0a0e */
[----:B------:R-:W-:Y:S02]  /*4880*/  @!P1 IMAD.IADD R9, R14, 0x1, -R9 ;  /* 0x000000010e099824 */ /* 0x000fe400078e0a09 */
[----:B------:R-:W-:Y:S02]  /*4890*/  @!P1 IMAD R13, R0, R3, R13 ;  /* 0x00000003000d9224 */ /* 0x000fe400078e020d */
[----:B------:R-:W-:Y:S01]  /*48a0*/  @!P1 IMAD R8, R9, R10, R8 ;  /* 0x0000000a09089224 */ /* 0x000fe200078e0208 */
[----:B----4-:R-:W-:Y:S06]  /*48b0*/  @!P4 BRA `(.L_x_91) ;  /* 0x0000002400c4c947 */ /* 0x010fec0003800000 */
.L_x_143:
[----:B------:R-:W-:Y:S01]  /*48c0*/  PLOP3.LUT P5, PT, P5, P0, PT, 0xf2, 0x2f ;  /* 0x00000000002f781c */ /* 0x000fe20002fa1e72 */
[----:B------:R-:W-:Y:S01]  /*48d0*/  UMOV UR14, 0x0 ;  /* 0x00000000000e7882 */ /* 0x000fe20000000000 */
[----:B------:R-:W-:Y:S01]  /*48e0*/  LOP3.LUT R30, R30, 0x1, RZ, 0x3c, !PT ;  /* 0x000000011e1e7812 */ /* 0x000fe200078e3cff */
[----:B------:R-:W-:Y:S01]  /*48f0*/  UMOV UR15, 0x10000000 ;  /* 0x10000000000f7882 */ /* 0x000fe20000000000 */
[----:B------:R-:W-:Y:S01]  /*4900*/  UMOV UR12, UR36 ;  /* 0x00000024000c7c82 */ /* 0x000fe20008000000 */
[----:B------:R-:W-:Y:S08]  /*4910*/  @P3 R2UR UR36, R27 ;  /* 0x000000001b2432ca */ /* 0x000ff000000e0000 */
[----:B-1----:R-:W-:Y:S01]  /*4920*/  @!P5 IADD3 R3, P0, PT, R32, 0x580, RZ ;  /* 0x000005802003d810 */ /* 0x002fe20007f1e0ff */
[----:B------:R-:W-:Y:S01]  /*4930*/  @!P5 IMAD.SHL.U32 R94, R94, 0x40, RZ ;  /* 0x000000405e5ed824 */ /* 0x000fe200078e00ff */
[----:B------:R-:W-:Y:S01]  /*4940*/  VOTEU.ALL UP1, P5 ;  /* 0x0000000000ff7886 */ /* 0x000fe20002820000 */
[----:B------:R-:W-:Y:S01]  /*4950*/  @!P5 IMAD.SHL.U32 R93, R93, 0x40, RZ ;  /* 0x000000405d5dd824 */ /* 0x000fe200078e00ff */
[----:B------:R-:W-:Y:S01]  /*4960*/  @!P5 R2UR UR9, R3 ;  /* 0x000000000309d2ca */ /* 0x000fe200000e0000 */
[----:B------:R-:W-:Y:S01]  /*4970*/  @!P5 IMAD.X R0, RZ, RZ, R33, P0 ;  /* 0x000000ffff00d224 */ /* 0x000fe200000e0621 */
[----:B------:R-:W-:Y:S01]  /*4980*/  @!P5 R2UR UR10, R94 ;  /* 0x000000005e0ad2ca */ /* 0x000fe200000e0000 */
[----:B------:R-:W-:Y:S01]  /*4990*/  IMAD.IADD R94, R8, 0x1, R81 ;  /* 0x00000001085e7824 */ /* 0x000fe200078e0251 */
[----:B------:R-:W-:Y:S01]  /*49a0*/  @!P5 R2UR UR11, R93 ;  /* 0x000000005d0bd2ca */ /* 0x000fe200000e0000 */
[----:B------:R-:W-:Y:S01]  /*49b0*/  IMAD.IADD R93, R13, 0x1, R92 ;  /* 0x000000010d5d7824 */ /* 0x000fe200078e025c */
[----:B------:R-:W-:Y:S02]  /*49c0*/  @!P5 R2UR UR8, R0 ;  /* 0x000000000008d2ca */ /* 0x000fe400000e0000 */
[C---:B------:R-:W-:Y:S04]  /*49d0*/  ISETP.NE.AND P0, PT, R29.reuse, 0x2, PT ;  /* 0x000000021d00780c */ /* 0x040fe80003f05270 */
[----:B------:R-:W-:Y:S01]  /*49e0*/  SEL R3, RZ, 0x1, P0 ;  /* 0x00000001ff037807 */ /* 0x000fe20000000000 */
[----:B------:R-:W-:Y:S01]  /*49f0*/  IMAD.U32 R10, RZ, RZ, UR9 ;  /* 0x00000009ff0a7e24 */ /* 0x000fe2000f8e00ff */
[----:B------:R-:W-:Y:S01]  /*4a00*/  @!UP1 UIADD3 UR9, UPT, UPT, UR6, 0x30, URZ ;  /* 0x0000003006099890 */ /* 0x000fe2000fffe0ff */
[----:B------:R-:W-:Y:S02]  /*4a10*/  SEL R29, R29, RZ, P0 ;  /* 0x000000ff1d1d7207 */ /* 0x000fe40000000000 */
[----:B------:R-:W-:Y:S02]  /*4a20*/  LOP3.LUT R28, R28, R3, RZ, 0x3c, !PT ;  /* 0x000000031c1c7212 */ /* 0x000fe400078e3cff */
[----:B------:R-:W-:Y:S01]  /*4a30*/  IMAD.U32 R11, RZ, RZ, UR8 ;  /* 0x00000008ff0b7e24 */ /* 0x000fe2000f8e00ff */
[----:B------:R-:W-:Y:S01]  /*4a40*/  @!P5 R2UR UR16, R10 ;  /* 0x000000000a10d2ca */ /* 0x000fe200000e0000 */
[----:B------:R-:W-:Y:S01]  /*4a50*/  @!UP1 UIADD3 UR8, UPT, UPT, UR6, 0x200, URZ ;  /* 0x0000020006089890 */ /* 0x000fe2000fffe0ff */
[----:B------:R-:W-:Y:S02]  /*4a60*/  VOTEU.ALL UP1, P5 ;  /* 0x0000000000ff7886 */ /* 0x000fe40002820000 */
[----:B------:R-:W-:Y:S11]  /*4a70*/  @!P5 R2UR UR17, R11 ;  /* 0x000000000b11d2ca */ /* 0x000ff600000e0000 */
[----:B------:R-:W-:Y:S02]  /*4a80*/  @!UPT UIADD3 URZ, UPT, UPT, URZ, URZ, URZ ;  /* 0x000000fffffff290 */ /* 0x000fe4000fffe0ff */
[----:B------:R2:W-:Y:S01]  /*4a90*/  @!UP1 UTMALDG.3D [UR8], [UR16], desc[UR14] ;  /* 0x00000e08100095b4 */ /* 0x0005e20008011000 */
[----:B------:R2:W-:Y:S01]  /*4aa0*/  @!P5 SYNCS.ARRIVE.TRANS64.RED.A0TR RZ, [UR6+0x30], R25 ;  /* 0x00003019ffffd9a7 */ /* 0x0005e20008300406 */
[----:B------:R-:W-:Y:S01]  /*4ab0*/  UPLOP3.LUT UP1, UPT, UPT, UPT, UPT, 0x80, 0x8 ;  /* 0x000000000008789c */ /* 0x000fe20003f2f070 */
[----:B------:R-:W-:Y:S01]  /*4ac0*/  SYNCS.ARRIVE.TRANS64.RED.A1T0 RZ, [UR37], RZ ;  /* 0x000000ffffff79a7 */ /* 0x000fe20008100425 */
[----:B------:R-:W-:Y:S09]  /*4ad0*/  @P3 BRA `(.L_x_92) ;  /* 0xfffffff400b43947 */ /* 0x000ff2000383ffff */
[----:B------:R-:W-:Y:S07]  /*4ae0*/  MOV R0, UR6 ;  /* 0x0000000600007c02 */ /* 0x000fee0008000f00 */
.L_x_93:
[----:B-1----:R-:W-:-:S04]  /*4af0*/  SHF.L.U32 R3, R30, 0x1f, RZ ;  /* 0x0000001f1e037819 */ /* 0x002fc800000006ff */
[----:B------:R1:W3:Y:S03]  /*4b00*/  SYNCS.PHASECHK.TRANS64.TRYWAIT P0, [R0+URZ+0x38], R3 ;  /* 0x00003803000075a7 */ /* 0x0002e600080011ff */
[----:B---3--:R-:W-:Y:S05]  /*4b10*/  @!P0 NANOSLEEP.SYNCS 0x989680 ;  /* 0x009896800000895d */ /* 0x008fea0003900000 */
[----:B------:R-:W3:Y:S02]  /*4b20*/  @!P0 SYNCS.PHASECHK.TRANS64 P0, [R0+URZ+0x38], R3 ;  /* 0x00003803000085a7 */ /* 0x000ee400080010ff */
[----:B--23--:R-:W-:Y:S05]  /*4b30*/  @P0 EXIT ;  /* 0x000000000000094d */ /* 0x00cfea0003800000 */
[----:B------:R-:W-:Y:S05]  /*4b40*/  BRA `(.L_x_93) ;  /* 0xfffffffc00e87947 */ /* 0x000fea000383ffff */
.L_x_84:
[----:B------:R-:W-:-:S06]  /*4b50*/  UISETP.GE.AND UP1, UPT, UR10, 0x4, UPT ;  /* 0x000000040a00788c */ /* 0x000fcc000bf26270 */
[----:B------:R-:W-:-:S13]  /*4b60*/  PLOP3.LUT P0, PT, PT, PT, UP1, 0x80, 0x8 ;  /* 0x000000000008781c */ /* 0x000fda0003f0f018 */
[----:B------:R-:W-:Y:S05]  /*4b70*/  @!P0 EXIT ;  /* 0x000000000000894d */ /* 0x000fea0003800000 */
[----:B------:R-:W-:Y:S01]  /*4b80*/  BAR.SYNC.DEFER_BLOCKING 0x6, 0xa0 ;  /* 0x0182800000007b1d */ /* 0x000fe20000010000 */
[C---:B------:R-:W-:Y:S01]  /*4b90*/  IMAD.SHL.U32 R4, R103.reuse, 0x40, RZ ;  /* 0x0000004067047824 */ /* 0x040fe200078e00ff */
[----:B------:R-:W-:Y:S01]  /*4ba0*/  SHF.R.U32.HI R3, RZ, 0x1, R103 ;  /* 0x00000001ff037819 */ /* 0x000fe20000011667 */
[----:B------:R-:W-:Y:S01]  /*4bb0*/  IMAD.SHL.U32 R105, R106, 0x800, RZ ;  /* 0x000008006a697824 */ /* 0x000fe200078e00ff */
[----:B------:R-:W-:Y:S01]  /*4bc0*/  CS2R R108, SRZ ;  /* 0x00000000006c7805 */ /* 0x000fe2000001ff00 */
[C---:B------:R-:W-:Y:S01]  /*4bd0*/  IMAD.U32 R47, R103.reuse, 0x10000, RZ ;  /* 0x00010000672f7824 */ /* 0x040fe200078e00ff */
[----:B------:R-:W-:Y:S01]  /*4be0*/  UMOV UR43, 0x400 ;  /* 0x00000400002b7882 */ /* 0x000fe20000000000 */
[C---:B------:R-:W-:Y:S01]  /*4bf0*/  LOP3.LUT R2, R4.reuse, 0x180, RZ, 0xc0, !PT ;  /* 0x0000018004027812 */ /* 0x040fe200078ec0ff */
[----:B------:R-:W-:Y:S01]  /*4c00*/  ULEA UR43, UR37, UR43, 0x18 ;  /* 0x0000002b252b7291 */ /* 0x000fe2000f8ec0ff */
[----:B------:R-:W1:Y:S01]  /*4c10*/  LDC R101, c[0x0][0x370] ;  /* 0x0000dc00ff657b82 */ /* 0x000e620000000800 */
[----:B------:R-:W-:Y:S01]  /*4c20*/  LOP3.LUT R4, R4, 0x640, RZ, 0xc0, !PT ;  /* 0x0000064004047812 */ /* 0x000fe200078ec0ff */
[----:B------:R-:W-:Y:S01]  /*4c30*/  IMAD.MOV.U32 R44, RZ, RZ, RZ ;  /* 0x000000ffff2c7224 */ /* 0x000fe200078e00ff */
[----:B------:R-:W-:Y:S01]  /*4c40*/  LOP3.LUT R3, R2, 0x20, R3, 0xf8, !PT ;  /* 0x0000002002037812 */ /* 0x000fe200078ef803 */
[----:B------:R-:W-:Y:S01]  /*4c50*/  IMAD.SHL.U32 R2, R103, 0x8, RZ ;  /* 0x0000000867027824 */ /* 0x000fe200078e00ff */
[----:B------:R-:W-:Y:S01]  /*4c60*/  LOP3.LUT R105, R4, 0x800, R105, 0xf8, !PT ;  /* 0x0000080004697812 */ /* 0x000fe200078ef869 */
[----:B------:R-:W-:Y:S01]  /*4c70*/  UIADD3 UR4, UPT, UPT, UR43, 0x1200, URZ ;  /* 0x000012002b047890 */ /* 0x000fe2000fffe0ff */
[----:B------:R-:W-:Y:S01]  /*4c80*/  IMAD.MOV.U32 R110, RZ, RZ, RZ ;  /* 0x000000ffff6e7224 */ /* 0x000fe200078e00ff */
[----:B------:R-:W2:Y:S01]  /*4c90*/  LDC R42, c[0x0][0xb0c] ;  /* 0x0002c300ff2a7b82 */ /* 0x000ea20000000800 */
[----:B------:R-:W-:Y:S01]  /*4ca0*/  LOP3.LUT R4, R3, 0x30, R2, 0x78, !PT ;  /* 0x0000003003047812 */ /* 0x000fe200078e7802 */
[----:B------:R-:W-:Y:S01]  /*4cb0*/  IMAD.SHL.U32 R2, R106, 0x200000, RZ ;  /* 0x002000006a027824 */ /* 0x000fe200078e00ff */
[----:B------:R-:W3:Y:S01]  /*4cc0*/  LDCU.64 UR46, c[0x0][0x348] ;  /* 0x00006900ff2e77ac */ /* 0x000ee20008000a00 */
[----:B------:R-:W-:Y:S01]  /*4cd0*/  IMAD.SHL.U32 R3, R103, 0x10, RZ ;  /* 0x0000001067037824 */ /* 0x000fe200078e00ff */
[----:B------:R-:W-:Y:S01]  /*4ce0*/  LOP3.LUT R105, R105, R4, RZ, 0xfc, !PT ;  /* 0x0000000469697212 */ /* 0x000fe200078efcff */
[----:B------:R-:W-:Y:S01]  /*4cf0*/  IMAD.MOV.U32 R114, RZ, RZ, RZ ;  /* 0x000000ffff727224 */ /* 0x000fe200078e00ff */
[----:B------:R-:W4:Y:S01]  /*4d00*/  LDS R0, [UR43+0x100] ;  /* 0x0001002bff007984 */ /* 0x000f220008000800 */
[----:B------:R-:W1:Y:S01]  /*4d10*/  LDC R100, c[0x0][0xb20] ;  /* 0x0002c800ff647b82 */ /* 0x000e620000000800 */
[----:B------:R-:W-:Y:S01]  /*4d20*/  LOP3.LUT R2, R2, 0x200000, RZ, 0xc0, !PT ;  /* 0x0020000002027812 */ /* 0x000fe200078ec0ff */
[----:B------:R-:W-:Y:S01]  /*4d30*/  VIADD R104, R105, UR43 ;  /* 0x0000002b69687c36 */ /* 0x000fe20008000000 */
[----:B------:R-:W-:Y:S01]  /*4d40*/  LOP3.LUT R3, R3, 0x20, RZ, 0xc0, !PT ;  /* 0x0000002003037812 */ /* 0x000fe200078ec0ff */
[----:B------:R-:W-:Y:S01]  /*4d50*/  IMAD.U32 R111, RZ, RZ, UR4 ;  /* 0x00000004ff6f7e24 */ /* 0x000fe2000f8e00ff */
[----:B------:R-:W-:Y:S01]  /*4d60*/  LOP3.LUT R47, R2, 0x400000, R47, 0xf8, !PT ;  /* 0x00400000022f7812 */ /* 0x000fe200078ef82f */
[----:B------:R-:W1:Y:S01]  /*4d70*/  LDCU.64 UR38, c[0x0][0x888] ;  /* 0x00011100ff2677ac */ /* 0x000e620008000a00 */
[----:B------:R-:W-:Y:S01]  /*4d80*/  IADD3 R104, PT, PT, -R3, 0x200, R104 ;  /* 0x0000020003687810 */ /* 0x000fe20007ffe168 */
[----:B------:R-:W1:Y:S01]  /*4d90*/  LDC R41, c[0x0][0xb30] ;  /* 0x0002cc00ff297b82 */ /* 0x000e620000000800 */
[----:B------:R-:W-:-:S07]  /*4da0*/  UIADD3 UR42, UPT, UPT, UR43, 0x200, URZ ;  /* 0x000002002b2a7890 */ /* 0x000fce000fffe0ff */
[----:B------:R-:W1:Y:S08]  /*4db0*/  LDC.64 R90, c[0x0][0xb10] ;  /* 0x0002c400ff5a7b82 */ /* 0x000e700000000a00 */
[----:B------:R-:W1:Y:S08]  /*4dc0*/  LDC.64 R38, c[0x0][0xb18] ;  /* 0x0002c600ff267b82 */ /* 0x000e700000000a00 */
[----:B------:R-:W1:Y:S01]  /*4dd0*/  LDC.64 R86, c[0x0][0x888] ;  /* 0x00022200ff567b82 */ /* 0x000e620000000a00 */
[----:B----4-:R-:W-:-:S07]  /*4de0*/  IMAD.IADD R47, R0, 0x1, R47 ;  /* 0x00000001002f7824 */ /* 0x010fce00078e022f */
[----:B------:R-:W4:Y:S08]  /*4df0*/  LDC.64 R36, c[0x0][0xb28] ;  /* 0x0002ca00ff247b82 */ /* 0x000f300000000a00 */
[----:B------:R-:W1:Y:S08]  /*4e00*/  LDC.64 R88, c[0x0][0x890] ;  /* 0x00022400ff587b82 */ /* 0x000e700000000a00 */
[----:B------:R-:W1:Y:S08]  /*4e10*/  LDC.64 R84, c[0x0][0x8b0] ;  /* 0x00022c00ff547b82 */ /* 0x000e700000000a00 */
[----:B------:R-:W1:Y:S08]  /*4e20*/  LDC.64 R82, c[0x0][0x8a8] ;  /* 0x00022a00ff527b82 */ /* 0x000e700000000a00 */
[----:B--23--:R-:W1:Y:S02]  /*4e30*/  LDC R102, c[0x0][0x374] ;  /* 0x0000dd00ff667b82 */ /* 0x00ce640000000800 */
.L_x_111:
[C---:B------:R-:W-:Y:S02]  /*4e40*/  LEA R0, R114.reuse, UR43, 0x3 ;  /* 0x0000002b72007c11 */ /* 0x040fe4000f8e18ff */
[----:B------:R-:W-:Y:S02]  /*4e50*/  SHF.L.U32 R3, R109, 0x1f, RZ ;  /* 0x0000001f6d037819 */ /* 0x000fe400000006ff */
[----:B------:R-:W-:Y:S02]  /*4e60*/  LEA R16, R114, UR43, 0x4 ;  /* 0x0000002b72107c11 */ /* 0x000fe4000f8e20ff */
[----:B--2---:R-:W2:Y:S02]  /*4e70*/  SYNCS.PHASECHK.TRANS64.TRYWAIT P0, [R0+URZ+0x50], R3 ;  /* 0x00005003000075a7 */ /* 0x004ea400080011ff */
[----:B--23--:R-:W-:Y:S05]  /*4e80*/  @!P0 BRA `(.L_x_94) ;  /* 0x0000002000688947 */ /* 0x00cfea0003800000 */
.L_x_144:
[----:B------:R-:W3:Y:S01]  /*4e90*/  LDC.64 R12, c[0x0][0xb10] ;  /* 0x0002c400ff0c7b82 */ /* 0x000ee20000000a00 */
[----:B------:R-:W4:Y:S01]  /*4ea0*/  LDS.128 R16, [R16+0xe0] ;  /* 0x0000e00010107984 */ /* 0x000f220000000c00 */
[----:B-1----:R-:W-:Y:S01]  /*4eb0*/  ISETP.NE.AND P1, PT, R41, 0x1, PT ;  /* 0x000000012900780c */ /* 0x002fe20003f25270 */
[----:B--2---:R-:W-:Y:S01]  /*4ec0*/  VIADD R0, R0, 0x60 ;  /* 0x0000006000007836 */ /* 0x004fe20000000000 */
[----:B------:R-:W-:Y:S04]  /*4ed0*/  ISETP.GE.AND P0, PT, R40, 0x1, PT ;  /* 0x000000012800780c */ /* 0x000fe80003f06270 */
[----:B------:R-:W1:Y:S01]  /*4ee0*/  LDC.64 R10, c[0x0][0xb18] ;  /* 0x0002c600ff0a7b82 */ /* 0x000e620000000a00 */
[----:B------:R-:W-:Y:S01]  /*4ef0*/  PRMT R0, RZ, 0x654, R0 ;  /* 0x00000654ff007816 */ /* 0x000fe20000000000 */
[----:B------:R-:W-:Y:S01]  /*4f00*/  @!PT LDS RZ, [RZ] ;  /* 0x00000000fffff984 */ /* 0x000fe20000000800 */
[----:B------:R-:W-:Y:S01]  /*4f10*/  @!PT LDS RZ, [RZ] ;  /* 0x00000000fffff984 */ /* 0x000fe20000000800 */
[----:B------:R-:W-:Y:S01]  /*4f20*/  @!PT LDS RZ, [RZ] ;  /* 0x00000000fffff984 */ /* 0x000fe20000000800 */
[----:B------:R-:W-:Y:S01]  /*4f30*/  @!PT LDS RZ, [RZ] ;  /* 0x00000000fffff984 */ /* 0x000fe20000000800 */
[----:B------:R2:W-:Y:S06]  /*4f40*/  MEMBAR.ALL.CTA ;  /* 0x0000000000007992 */ /* 0x0005ec0000008000 */
[----:B--2---:R-:W2:Y:S01]  /*4f50*/  FENCE.VIEW.ASYNC.S ;  /* 0x00000000000073c6 */ /* 0x004ea20000000000 */
[----:B------:R-:W1:Y:S08]  /*4f60*/  @!P1 LDC R14, c[0x0][0xb20] ;  /* 0x0002c800ff0e9b82 */ /* 0x000e700000000800 */
[----:B------:R-:W1:Y:S01]  /*4f70*/  @!P1 LDC R9, c[0x0][0xb0c] ;  /* 0x0002c300ff099b82 */ /* 0x000e620000000800 */
[----:B--2---:R2:W-:Y:S01]  /*4f80*/  SYNCS.ARRIVE.TRANS64.RED.A1T0 RZ, [R0+URZ], RZ ;  /* 0x000000ff00ff79a7 */ /* 0x0045e200081004ff */
[----:B----4-:R-:W-:Y:S04]  /*4f90*/  LOP3.LUT P4, RZ, R18, 0x1, RZ, 0xc0, !PT ;  /* 0x0000000112ff7812 */ /* 0x010fe8000788c0ff */
[----:B------:R-:W-:Y:S09]  /*4fa0*/  P2R R112, PR, RZ, 0x10 ;  /* 0x00000010ff707803 */ /* 0x000ff20000000000 */
[----:B------:R-:W-:Y:S02]  /*4fb0*/  @P4 MOV R45, R16 ;  /* 0x00000010002d4202 */ /* 0x000fe40000000f00 */
[----:B------:R-:W-:Y:S01]  /*4fc0*/  @P4 LOP3.LUT R43, R17, 0xffff, RZ, 0xc0, !PT ;  /* 0x0000ffff112b4812 */ /* 0x000fe200078ec0ff */
[----:B--23--:R-:W-:Y:S06]  /*4fd0*/  @!P0 BRA `(.L_x_95) ;  /* 0x0000000000a48947 */ /* 0x00cfec0003800000 */
[----:B------:R-:W-:Y:S01]  /*4fe0*/  IMAD.HI.U32 R21, R102, R39, RZ ;  /* 0x0000002766157227 */ /* 0x000fe200078e00ff */
[----:B------:R-:W-:Y:S02]  /*4ff0*/  ISETP.NE.AND P0, PT, R38, 0x1, PT ;  /* 0x000000012600780c */ /* 0x000fe40003f05270 */
[----:B------:R-:W-:Y:S01]  /*5000*/  ISETP.NE.AND P2, PT, R40, 0x1, PT ;  /* 0x000000012800780c */ /* 0x000fe20003f45270 */
[----:B------:R-:W-:Y:S01]  /*5010*/  IMAD.HI.U32 R20, R101, R90, RZ ;  /* 0x0000005a65147227 */ /* 0x000fe200078e00ff */
[----:B------:R-:W-:Y:S02]  /*5020*/  SHF.R.U32.HI R21, RZ, R100, R21 ;  /* 0x00000064ff157219 */ /* 0x000fe40000011615 */
[----:B------:R-:W-:Y:S01]  /*5030*/  ISETP.NE.AND P3, PT, R42, 0x1, PT ;  /* 0x000000012a00780c */ /* 0x000fe20003f65270 */
[----:B------:R-:W-:Y:S01]  /*5040*/  IMAD.HI.U32 R24, R45, R90, RZ ;  /* 0x0000005a2d187227 */ /* 0x000fe200078e00ff */
[----:B------:R-:W-:Y:S02]  /*5050*/  SHF.R.U32.HI R20, RZ, R91, R20 ;  /* 0x0000005bff147219 */ /* 0x000fe40000011614 */
[----:B------:R-:W-:Y:S01]  /*5060*/  SEL R3, R102, R21, !P0 ;  /* 0x0000001566037207 */ /* 0x000fe20004000000 */
[----:B------:R-:W-:Y:S01]  /*5070*/  IMAD.HI.U32 R21, R43, R39, RZ ;  /* 0x000000272b157227 */ /* 0x000fe200078e00ff */
[----:B------:R-:W-:Y:S02]  /*5080*/  SEL R7, R101, R20, !P3 ;  /* 0x0000001465077207 */ /* 0x000fe40005800000 */
[----:B------:R-:W-:Y:S01]  /*5090*/  SHF.R.U32.HI R24, RZ, R91, R24 ;  /* 0x0000005bff187219 */ /* 0x000fe20000011618 */
[-C--:B------:R-:W-:Y:S04]  /*50a0*/  IMAD.HI.U32 R20, R3, R36.reuse, RZ ;  /* 0x0000002403147227 */ /* 0x080fe800078e00ff */
[----:B------:R-:W-:Y:S01]  /*50b0*/  IMAD.HI.U32 R22, R7, R36, RZ ;  /* 0x0000002407167227 */ /* 0x000fe200078e00ff */
[-C--:B------:R-:W-:Y:S02]  /*50c0*/  @P2 SHF.R.U32.HI R3, RZ, R37.reuse, R20 ;  /* 0x00000025ff032219 */ /* 0x080fe40000011614 */
[----:B------:R-:W-:Y:S02]  /*50d0*/  SHF.R.U32.HI R20, RZ, R100, R21 ;  /* 0x00000064ff147219 */ /* 0x000fe40000011615 */
[----:B------:R-:W-:Y:S01]  /*50e0*/  @P2 SHF.R.U32.HI R7, RZ, R37, R22 ;  /* 0x00000025ff072219 */ /* 0x000fe20000011616 */
[C---:B------:R-:W-:Y:S01]  /*50f0*/  IMAD R2, R40.reuse, R3, RZ ;  /* 0x0000000328027224 */ /* 0x040fe200078e02ff */
[----:B------:R-:W-:Y:S02]  /*5100*/  SEL R5, R43, R20, !P0 ;  /* 0x000000142b057207 */ /* 0x000fe40004000000 */
[----:B------:R-:W-:Y:S01]  /*5110*/  SEL R3, R45, R24, !P3 ;  /* 0x000000182d037207 */ /* 0x000fe20005800000 */
[----:B------:R-:W-:Y:S01]  /*5120*/  IMAD R4, R40, R7, RZ ;  /* 0x0000000728047224 */ /* 0x000fe200078e02ff */
[C---:B------:R-:W-:Y:S01]  /*5130*/  ISETP.GE.AND P0, PT, R5.reuse, R2, PT ;  /* 0x000000020500720c */ /* 0x040fe20003f06270 */
[----:B------:R-:W-:Y:S03]  /*5140*/  IMAD.HI.U32 R6, R5, R36, RZ ;  /* 0x0000002405067227 */ /* 0x000fe600078e00ff */
[----:B------:R-:W-:Y:S01]  /*5150*/  ISETP.GE.OR P0, PT, R3, R4, P0 ;  /* 0x000000040300720c */ /* 0x000fe20000706670 */
[----:B------:R-:W-:Y:S01]  /*5160*/  IMAD.MOV R4, RZ, RZ, -R3 ;  /* 0x000000ffff047224 */ /* 0x000fe200078e0a03 */
[-C--:B------:R-:W-:Y:S03]  /*5170*/  SHF.R.U32.HI R6, RZ, R37.reuse, R6 ;  /* 0x00000025ff067219 */ /* 0x080fe60000011606 */
[----:B------:R-:W-:Y:S01]  /*5180*/  IMAD R45, R42, R4, R45 ;  /* 0x000000042a2d7224 */ /* 0x000fe200078e022d */
[----:B------:R-:W-:Y:S05]  /*5190*/  SEL R15, R5, R6, !P2 ;  /* 0x00000006050f7207 */ /* 0x000fea0005000000 */
[----:B------:R-:W-:Y:S02]  /*51a0*/  IMAD.MOV R6, RZ, RZ, -R15 ;  /* 0x000000ffff067224 */ /* 0x000fe400078e0a0f */
[C---:B------:R-:W-:Y:S04]  /*51b0*/  @!P0 IMAD.HI.U32 R2, R3.reuse, R36, RZ ;  /* 0x0000002403028227 */ /* 0x040fe800078e00ff */
[----:B------:R-:W-:Y:S01]  /*51c0*/  IMAD R6, R40, R6, R5 ;  /* 0x0000000628067224 */ /* 0x000fe200078e0205 */
[----:B------:R-:W-:Y:S04]  /*51d0*/  @!P0 SHF.R.U32.HI R2, RZ, R37, R2 ;  /* 0x00000025ff028219 */ /* 0x000fe80000011602 */
[----:B------:R-:W-:Y:S02]  /*51e0*/  @!P0 SEL R0, R3, R2, !P2 ;  /* 0x0000000203008207 */ /* 0x000fe40005000000 */
[----:B------:R-:W-:Y:S02]  /*51f0*/  IADD3 R2, PT, PT, -R5, RZ, RZ ;  /* 0x000000ff05027210 */ /* 0x000fe40007ffe1ff */
[----:B------:R-:W-:Y:S01]  /*5200*/  @!P0 IADD3 R8, PT, PT, R15, -R0, RZ ;  /* 0x800000000f088210 */ /* 0x000fe20007ffe0ff */
[----:B------:R-:W-:Y:S02]  /*5210*/  @!P0 IMAD R0, R7, R6, R0 ;  /* 0x0000000607008224 */ /* 0x000fe400078e0200 */
[----:B------:R-:W-:Y:S02]  /*5220*/  IMAD R43, R38, R2, R43 ;  /* 0x00000002262b7224 */ /* 0x000fe400078e022b */
[----:B------:R-:W-:Y:S02]  /*5230*/  @!P0 IMAD R5, R8, R40, R3 ;  /* 0x0000002808058224 */ /* 0x000fe400078e0203 */
[----:B------:R-:W-:Y:S04]  /*5240*/  @!P0 IMAD.MOV.U32 R3, RZ, RZ, R0 ;  /* 0x000000ffff038224 */ /* 0x000fe800078e0000 */
[----:B------:R-:W-:Y:S02]  /*5250*/  IMAD R45, R3, R42, R45 ;  /* 0x0000002a032d7224 */ /* 0x000fe400078e022d */
[----:B------:R-:W-:Y:S07]  /*5260*/  IMAD R43, R5, R38, R43 ;  /* 0x00000026052b7224 */ /* 0x000fee00078e022b */
.L_x_95:
[----:B------:R-:W-:Y:S01]  /*5270*/  @!P1 IMAD.HI.U32 R0, R45, R12, RZ ;  /* 0x0000000c2d009227 */ /* 0x000fe200078e00ff */
[----:B-1----:R-:W-:Y:S01]  /*5280*/  @!P1 ISETP.NE.AND P0, PT, R10, 0x1, PT ;  /* 0x000000010a00980c */ /* 0x002fe20003f05270 */
[----:B------:R-:W-:Y:S01]  /*5290*/  ULOP3.LUT UP0, URZ, UR42, 0x1b0, URZ, 0xc0, !UPT ;  /* 0x000001b02aff7892 */ /* 0x000fe2000f80c0ff */
[----:B------:R-:W-:Y:S01]  /*52a0*/  @!P1 ISETP.NE.AND P2, PT, R9, 0x1, PT ;  /* 0x000000010900980c */ /* 0x000fe20003f45270 */
[----:B------:R-:W-:Y:S01]  /*52b0*/  @!P1 IMAD.HI.U32 R3, R43, R11, RZ ;  /* 0x0000000b2b039227 */ /* 0x000fe200078e00ff */
[----:B------:R-:W-:Y:S02]  /*52c0*/  @!P1 SHF.R.U32.HI R0, RZ, R13, R0 ;  /* 0x0000000dff009219 */ /* 0x000fe40000011600 */
[----:B------:R-:W-:Y:S01]  /*52d0*/  @P4 SHF.R.U32.HI R107, RZ, 0x10, R17 ;  /* 0x00000010ff6b4819 */ /* 0x000fe20000011611 */
[----:B------:R-:W-:Y:S01]  /*52e0*/  VIADD R114, R114, 0x1 ;  /* 0x0000000172727836 */ /* 0x000fe20000000000 */
[----:B------:R-:W-:Y:S02]  /*52f0*/  @!P1 SHF.R.U32.HI R2, RZ, R14, R3 ;  /* 0x0000000eff029219 */ /* 0x000fe40000011603 */
[----:B------:R-:W-:Y:S02]  /*5300*/  @!P1 SEL R3, R45, R0, !P2 ;  /* 0x000000002d039207 */ /* 0x000fe40005000000 */
[----:B------:R-:W-:Y:S05]  /*5310*/  @!P1 SEL R2, R43, R2, !P0 ;  /* 0x000000022b029207 */ /* 0x000fea0004000000 */
[----:B------:R-:W-:Y:S02]  /*5320*/  @!P1 IMAD.IADD R0, R2, 0x1, -R3 ;  /* 0x0000000102009824 */ /* 0x000fe400078e0a03 */
[----:B------:R-:W-:Y:S02]  /*5330*/  @!P1 IMAD.IADD R2, R3, 0x1, -R2 ;  /* 0x0000000103029824 */ /* 0x000fe400078e0a02 */
[----:B------:R-:W-:Y:S02]  /*5340*/  @!P1 IMAD R45, R0, R9, R45 ;  /* 0x00000009002d9224 */ /* 0x000fe400078e022d */
[----:B------:R-:W-:Y:S01]  /*5350*/  @!P1 IMAD R43, R2, R10, R43 ;  /* 0x0000000a022b9224 */ /* 0x000fe200078e022b */
[----:B------:R-:W-:Y:S06]  /*5360*/  BRA.U !UP0, `(.L_x_96) ;  /* 0x0000000108407547 */ /* 0x000fec000b800000 */
[----:B------:R-:W1:Y:S01]  /*5370*/  LDCU.64 UR8, c[0x4][0x80] ;  /* 0x01001000ff0877ac */ /* 0x000e620008000a00 */
[----:B------:R-:W-:Y:S01]  /*5380*/  MOV R3, 0x0 ;  /* 0x0000000000037802 */ /* 0x000fe20000000f00 */
[----:B------:R-:W-:Y:S02]  /*5390*/  HFMA2 R12, -RZ, RZ, 0, 5.9604644775390625e-08 ;  /* 0x00000001ff0c7431 */ /* 0x000fe400000001ff */
[----:B------:R-:W-:Y:S02]  /*53a0*/  IMAD.MOV.U32 R8, RZ, RZ, 0x70 ;  /* 0x00000070ff087424 */ /* 0x000fe400078e00ff */
[----:B------:R-:W-:Y:S01]  /*53b0*/  IMAD.MOV.U32 R13, RZ, RZ, RZ ;  /* 0x000000ffff0d7224 */ /* 0x000fe200078e00ff */
[----:B------:R-:W2:Y:S01]  /*53c0*/  LDCU.64 UR6, c[0x4][0x88] ;  /* 0x01001100ff0677ac */ /* 0x000ea20008000a00 */
[----:B------:R-:W3:Y:S01]  /*53d0*/  LDC.64 R2, c[0x4][R3] ;  /* 0x0100000003027b82 */ /* 0x000ee20000000a00 */
[----:B------:R-:W4:Y:S01]  /*53e0*/  LDCU.64 UR4, c[0x4][0x8] ;  /* 0x01000100ff0477ac */ /* 0x000f220008000a00 */
[----:B-1----:R-:W-:Y:S01]  /*53f0*/  MOV R5, UR9 ;  /* 0x0000000900057c02 */ /* 0x002fe20008000f00 */
[----:B------:R-:W-:Y:S01]  /*5400*/  IMAD.U32 R4, RZ, RZ, UR8 ;  /* 0x00000008ff047e24 */ /* 0x000fe2000f8e00ff */
[----:B--2---:R-:W-:Y:S01]  /*5410*/  MOV R7, UR7 ;  /* 0x0000000700077c02 */ /* 0x004fe20008000f00 */
[----:B------:R-:W-:Y:S01]  /*5420*/  IMAD.U32 R6, RZ, RZ, UR6 ;  /* 0x00000006ff067e24 */ /* 0x000fe2000f8e00ff */
[----:B----4-:R-:W-:Y:S01]  /*5430*/  MOV R11, UR5 ;  /* 0x00000005000b7c02 */ /* 0x010fe20008000f00 */
[----:B------:R-:W-:Y:S02]  /*5440*/  IMAD.U32 R10, RZ, RZ, UR4 ;  /* 0x00000004ff0a7e24 */ /* 0x000fe4000f8e00ff */
[----:B------:R-:W-:Y:S07]  /*5450*/  LEPC R20, `(.L_x_96) ;  /* 0x000000001014794e */ /* 0x000fee0000000000 */
[----:B---3-5:R-:W-:Y:S05]  /*5460*/  CALL.ABS.NOINC R2 ;  /* 0x0000000002007343 */ /* 0x028fea0003c00000 */
.L_x_96:
[----:B------:R-:W-:Y:S01]  /*5470*/  LOP3.LUT P0, RZ, R111, 0x1b0, RZ, 0xc0, !PT ;  /* 0x000001b06fff7812 */ /* 0x000fe2000780c0ff */
[----:B------:R-:W-:Y:S11]  /*5480*/  BSSY.RECONVERGENT B6, `(.L_x_97) ;  /* 0x0000013000067945 */ /* 0x000ff60003800200 */
[----:B------:R-:W-:Y:S01]  /*5490*/  @!UPT UIADD3 URZ, UPT, UPT, URZ, URZ, URZ ;  /* 0x000000fffffff290 */ /* 0x000fe2000fffe0ff */
[----:B------:R-:W-:Y:S05]  /*54a0*/  @!P0 BRA `(.L_x_98) ;  /* 0x0000000000408947 */ /* 0x000fea0003800000 */
        /* <DEDUP_REMOVED lines=16> */
.L_x_98:
[----:B------:R-:W-:Y:S05]  /*55b0*/  BSYNC.RECONVERGENT B6 ;  /* 0x0000000000067941 */ /* 0x000fea0003800200 */
.L_x_97:
[----:B------:R-:W-:Y:S01]  /*55c0*/  ISETP.NE.U32.AND P3, PT, R88, RZ, PT ;  /* 0x000000ff5800720c */ /* 0x000fe20003f65070 */
[----:B------:R-:W-:Y:S01]  /*55d0*/  UISETP.NE.AND UP1, UPT, UR44, URZ, UPT ;  /* 0x000000ff2c00728c */ /* 0x000fe2000bf25270 */
[----:B------:R-:W-:Y:S02]  /*55e0*/  ISETP.NE.U32.AND P4, PT, R84, RZ, PT ;  /* 0x000000ff5400720c */ /* 0x000fe40003f85070 */
[----:B------:R-:W-:Y:S02]  /*55f0*/  ISETP.NE.AND.EX P3, PT, R89, RZ, PT, P3 ;  /* 0x000000ff5900720c */ /* 0x000fe40003f65330 */
[----:B------:R-:W-:Y:S02]  /*5600*/  PLOP3.LUT P1, PT, PT, PT, PT, 0x8, 0x80 ;  /* 0x000000000080781c */ /* 0x000fe40003f2e170 */
[----:B------:R-:W-:Y:S02]  /*5610*/  PLOP3.LUT P0, PT, PT, PT, UP1, 0x80, 0x8 ;  /* 0x000000000008781c */ /* 0x000fe40003f0f018 */
[----:B------:R-:W-:Y:S02]  /*5620*/  ISETP.NE.AND.EX P4, PT, R85, RZ, PT, P4 ;  /* 0x000000ff5500720c */ /* 0x000fe40003f85340 */
[----:B------:R-:W1:Y:S09]  /*5630*/  @UP1 LDCU.64 UR4, c[0x0][0x888] ;  /* 0x00011100ff0417ac */ /* 0x000e720008000a00 */
[----:B------:R-:W-:Y:S01]  /*5640*/  @P0 PLOP3.LUT P1, PT, P3, PT, PT, 0x80, 0x8 ;  /* 0x000000000008081c */ /* 0x000fe20001f2f070 */
[----:B-1----:R-:W-:Y:S04]  /*5650*/  @UP1 UISETP.NE.U32.AND UP0, UPT, UR4, URZ, UPT ;  /* 0x000000ff0400128c */ /* 0x002fe8000bf05070 */
[----:B------:R-:W-:Y:S04]  /*5660*/  @UP1 UISETP.NE.AND.EX UP0, UPT, UR5, URZ, UPT, UP0 ;  /* 0x000000ff0500128c */ /* 0x000fe8000bf05300 */
[----:B------:R-:W-:Y:S01]  /*5670*/  @UP1 USEL UR4, URZ, 0xffffffff, UP0 ;  /* 0xffffffffff041887 */ /* 0x000fe20008000000 */
[----:B------:R-:W-:Y:S11]  /*5680*/  @!P3 BRA `(.L_x_99) ;  /* 0x00000000002cb947 */ /* 0x000ff60003800000 */
[----:B------:R-:W-:Y:S01]  /*5690*/  ISETP.NE.U32.AND P2, PT, R86, RZ, PT ;  /* 0x000000ff5600720c */ /* 0x000fe20003f45070 */
[----:B------:R-:W-:Y:S03]  /*56a0*/  IMAD.MOV.U32 R95, RZ, RZ, 0x1 ;  /* 0x00000001ff5f7424 */ /* 0x000fe600078e00ff */
[----:B------:R-:W-:Y:S11]  /*56b0*/  ISETP.NE.AND.EX P2, PT, R87, RZ, PT, P2 ;  /* 0x000000ff5700720c */ /* 0x000ff60003f45320 */
[----:B------:R-:W-:Y:S02]  /*56c0*/  @!UPT UIADD3 URZ, UPT, UPT, URZ, URZ, URZ ;  /* 0x000000fffffff290 */ /* 0x000fe4000fffe0ff */
[----:B------:R-:W1:Y:S01]  /*56d0*/  @P2 LDC.64 R2, c[0x0][0x888] ;  /* 0x00022200ff022b82 */ /* 0x000e620000000a00 */
[----:B------:R-:W-:Y:S04]  /*56e0*/  @P2 IMAD R0, R88, UR36, RZ ;  /* 0x0000002458002c24 */ /* 0x000fe8000f8e02ff */
[----:B-1----:R-:W-:Y:S04]  /*56f0*/  @P2 IMAD.WIDE R2, R0, 0x4, R2 ;  /* 0x0000000400022825 */ /* 0x002fe800078e0202 */
[----:B------:R-:W-:Y:S01]  /*5700*/  HFMA2 R0, -RZ, RZ, 0, 5.9604644775390625e-08 ;  /* 0x00000001ff007431 */ /* 0x000fe200000001ff */
[----:B-----5:R1:W5:Y:S04]  /*5710*/  @P2 LDG.E R49, desc[UR40][R2.64] ;  /* 0x0000002802312981 */ /* 0x020368000c1e1900 */
[----:B------:R-:W-:Y:S01]  /*5720*/  @!P2 PRMT R95, R0, 0x7610, R95 ;  /* 0x00007610005fa816 */ /* 0x000fe2000000005f */
[----:B-1----:R-:W2:Y:S06]  /*5730*/  @!P2 LDC R49, c[0x0][0x880] ;  /* 0x00022000ff31ab82 */ /* 0x002eac0000000800 */
.L_x_99:
[----:B------:R-:W-:Y:S05]  /*5740*/  @!P4 BRA `(.L_x_100) ;  /* 0x000000000020c947 */ /* 0x000fea0003800000 */
[----:B------:R-:W-:Y:S04]  /*5750*/  ISETP.NE.U32.AND P2, PT, R82, RZ, PT ;  /* 0x000000ff5200720c */ /* 0x000fe80003f45070 */
[----:B------:R-:W-:Y:S11]  /*5760*/  ISETP.NE.AND.EX P2, PT, R83, RZ, PT, P2 ;  /* 0x000000ff5300720c */ /* 0x000ff60003f45320 */
[----:B------:R-:W-:Y:S02]  /*5770*/  @!UPT UIADD3 URZ, UPT, UPT, URZ, URZ, URZ ;  /* 0x000000fffffff290 */ /* 0x000fe4000fffe0ff */
[----:B------:R-:W1:Y:S01]  /*5780*/  @P2 LDC.64 R2, c[0x0][0x8a8] ;  /* 0x00022a00ff022b82 */ /* 0x000e620000000a00 */
[----:B------:R-:W-:Y:S04]  /*5790*/  @P2 IMAD R0, R84, UR36, RZ ;  /* 0x0000002454002c24 */ /* 0x000fe8000f8e02ff */
[----:B-1----:R-:W-:Y:S05]  /*57a0*/  @P2 IMAD.WIDE R2, R0, 0x4, R2 ;  /* 0x0000000400022825 */ /* 0x002fea00078e0202 */
[----:B-----5:R1:W5:Y:S02]  /*57b0*/  @P2 LDG.E R46, desc[UR40][R2.64] ;  /* 0x00000028022e2981 */ /* 0x020364000c1e1900 */
[----:B-1----:R-:W3:Y:S02]  /*57c0*/  @!P2 LDC R46, c[0x0][0x8a0] ;  /* 0x00022800ff2eab82 */ /* 0x002ee40000000800 */
.L_x_100:
[----:B--2--5:R-:W-:Y:S01]  /*57d0*/  @P0 FSETP.NEU.AND P4, PT, R49, RZ, PT ;  /* 0x000000ff3100020b */ /* 0x024fe20003f8d000 */
[----:B------:R-:W-:Y:S01]  /*57e0*/  IMAD.U32 R0, RZ, RZ, UR4 ;  /* 0x00000004ff007e24 */ /* 0x000fe2000f8e00ff */
[----:B------:R-:W-:Y:S01]  /*57f0*/  @P0 LOP3.LUT P2, RZ, R95, 0xff, RZ, 0xc0, !PT ;  /* 0x000000ff5fff0812 */ /* 0x000fe2000784c0ff */
[----:B------:R-:W-:Y:S01]  /*5800*/  BSSY B1, `(.L_x_101) ;  /* 0x0000034000017945 */ /* 0x000fe20003800000 */
[----:B------:R-:W-:Y:S01]  /*5810*/  @P0 SEL R3, RZ, 0xffffffff, P4 ;  /* 0xffffffffff030807 */ /* 0x000fe20002000000 */
[C---:B------:R-:W-:Y:S01]  /*5820*/  IMAD R32, R44.reuse, 0x20, R47 ;  /* 0x000000202c207824 */ /* 0x040fe200078e022f */
[----:B------:R-:W-:Y:S02]  /*5830*/  LEA R113, R44, UR43, 0x3 ;  /* 0x0000002b2c717c11 */ /* 0x000fe4000f8e18ff */
[----:B------:R-:W-:Y:S02]  /*5840*/  CS2R R54, SRZ ;  /* 0x0000000000367805 */ /* 0x000fe4000001ff00 */
[----:B------:R-:W-:Y:S02]  /*5850*/  @P1 SEL R3, R0, R3, !P2 ;  /* 0x0000000300031207 */ /* 0x000fe40005000000 */
[----:B------:R-:W-:Y:S02]  /*5860*/  CS2R R52, SRZ ;  /* 0x0000000000347805 */ /* 0x000fe4000001ff00 */
[----:B------:R-:W-:Y:S02]  /*5870*/  SHF.L.U32 R2, R110, 0x1f, RZ ;  /* 0x0000001f6e027819 */ /* 0x000fe400000006ff */
[----:B------:R-:W-:Y:S02]  /*5880*/  CS2R R58, SRZ ;  /* 0x00000000003a7805 */ /* 0x000fe4000001ff00 */
[----:B------:R-:W-:Y:S02]  /*5890*/  @P0 LOP3.LUT R3, R3, 0x1, RZ, 0xc0, !PT ;  /* 0x0000000103030812 */ /* 0x000fe400078ec0ff */
[----:B------:R-:W-:Y:S02]  /*58a0*/  CS2R R56, SRZ ;  /* 0x0000000000387805 */ /* 0x000fe4000001ff00 */
[----:B------:R-:W-:Y:S02]  /*58b0*/  PLOP3.LUT P5, PT, PT, PT, PT, 0x8, 0x80 ;  /* 0x000000000080781c */ /* 0x000fe40003fae170 */
[----:B------:R-:W-:Y:S11]  /*58c0*/  ISETP.NE.U32.OR P1, PT, R3, 0x1, !P0 ;  /* 0x000000010300780c */ /* 0x000ff60004725470 */
[----:B------:R-:W-:Y:S02]  /*58d0*/  @!UPT UIADD3 URZ, UPT, UPT, URZ, URZ, URZ ;  /* 0x000000fffffff290 */ /* 0x000fe4000fffe0ff */
[----:B------:R-:W-:Y:S04]  /*58e0*/  @P1 SHF.L.U32 R4, R108, 0x1f, RZ ;  /* 0x0000001f6c041819 */ /* 0x000fe800000006ff */
[----:B------:R-:W1:Y:S01]  /*58f0*/  @P1 SYNCS.PHASECHK.TRANS64.TRYWAIT P0, [UR43+0x30], R4 ;  /* 0x00003004ff0015a7 */ /* 0x000e62000800112b */
[----:B------:R2:W4:Y:S01]  /*5900*/  SYNCS.PHASECHK.TRANS64.TRYWAIT P4, [R113+URZ+0x70], R2 ;  /* 0x00007002710075a7 */ /* 0x00052200080811ff */
[----:B-1----:R-:W-:Y:S01]  /*5910*/  @P1 PLOP3.LUT P5, PT, P0, PT, PT, 0x8, 0x80 ;  /* 0x000000000080181c */ /* 0x002fe200007ae170 */
[----:B------:R-:W-:Y:S01]  /*5920*/  @!UPT UIADD3 URZ, UPT, UPT, URZ, URZ, URZ ;  /* 0x000000fffffff290 */ /* 0x000fe2000fffe0ff */
[----:B--2-4-:R-:W-:Y:S11]  /*5930*/  @!P1 BRA `(.L_x_102) ;  /* 0x0000000000809947 */ /* 0x014ff60003800000 */
[----:B------:R-:W-:Y:S01]  /*5940*/  ISETP.NE.U32.AND P0, PT, RZ, UR38, PT ;  /* 0x00000026ff007c0c */ /* 0x000fe2000bf05070 */
[----:B------:R-:W-:Y:S01]  /*5950*/  BSSY B0, `(.L_x_103) ;  /* 0x0000012000007945 */ /* 0x000fe20003800000 */
[----:B------:R-:W-:Y:S02]  /*5960*/  FSETP.NEU.AND P2, PT, R49, RZ, PT ;  /* 0x000000ff3100720b */ /* 0x000fe40003f4d000 */
[----:B------:R-:W-:Y:S02]  /*5970*/  CS2R R58, SRZ ;  /* 0x00000000003a7805 */ /* 0x000fe4000001ff00 */
[----:B------:R-:W-:Y:S02]  /*5980*/  ISETP.NE.AND.EX P0, PT, RZ, UR39, PT, P0 ;  /* 0x00000027ff007c0c */ /* 0x000fe4000bf05300 */
[----:B------:R-:W-:Y:S02]  /*5990*/  CS2R R56, SRZ ;  /* 0x0000000000387805 */ /* 0x000fe4000001ff00 */
[----:B------:R-:W-:Y:S02]  /*59a0*/  LOP3.LUT P1, RZ, R95, 0xff, RZ, 0xc0, !PT ;  /* 0x000000ff5fff7812 */ /* 0x000fe4000782c0ff */
[----:B------:R-:W-:Y:S02]  /*59b0*/  CS2R R54, SRZ ;  /* 0x0000000000367805 */ /* 0x000fe4000001ff00 */
[----:B------:R-:W-:Y:S02]  /*59c0*/  SEL R0, RZ, 0xffffffff, P2 ;  /* 0xffffffffff007807 */ /* 0x000fe40001000000 */
[----:B------:R-:W-:Y:S02]  /*59d0*/  CS2R R52, SRZ ;  /* 0x0000000000347805 */ /* 0x000fe4000001ff00 */
[----:B------:R-:W-:Y:S04]  /*59e0*/  SEL R3, RZ, 0xffffffff, P0 ;  /* 0xffffffffff037807 */ /* 0x000fe80000000000 */
[----:B------:R-:W-:Y:S04]  /*59f0*/  @P3 SEL R0, R3, R0, !P1 ;  /* 0x0000000003003207 */ /* 0x000fe80004800000 */
[----:B------:R-:W-:Y:S04]  /*5a00*/  LOP3.LUT R0, R0, 0x1, RZ, 0xc0, !PT ;  /* 0x0000000100007812 */ /* 0x000fe800078ec0ff */
[----:B------:R-:W-:Y:S01]  /*5a10*/  ISETP.NE.U32.AND P0, PT, R0, 0x1, PT ;  /* 0x000000010000780c */ /* 0x000fe20003f05070 */
[----:B------:R-:W-:Y:S01]  /*5a20*/  @!UPT UIADD3 URZ, UPT, UPT, URZ, URZ, URZ ;  /* 0x000000fffffff290 */ /* 0x000fe2000fffe0ff */
[----:B------:R-:W-:Y:S11]  /*5a30*/  @!P5 BRA `(.L_x_104) ;  /* 0x00000000000cd947 */ /* 0x000ff60003800000 */
[----:B------:R-:W-:Y:S04]  /*5a40*/  SHF.L.U32 R3, R108, 0x1f, RZ ;  /* 0x0000001f6c037819 */ /* 0x000fe800000006ff */
[----:B------:R-:W1:Y:S02]  /*5a50*/  SYNCS.PHASECHK.TRANS64.TRYWAIT P1, [UR43+0x30], R3 ;  /* 0x00003003ff0075a7 */ /* 0x000e64000802112b */
[----:B-1----:R-:W-:Y:S05]  /*5a60*/  @!P1 BRA `(.L_x_105) ;  /* 0x0000001400849947 */ /* 0x002fea0003800000 */
.L_x_104:
[----:B------:R-:W-:Y:S05]  /*5a70*/  BSYNC B0 ;  /* 0x0000000000007941 */ /* 0x000fea0003800000 */
.L_x_103:
[----:B------:R2:W4:Y:S01]  /*5a80*/  @P0 LDS.128 R56, [R105+UR43+0x200] ;  /* 0x0002002b69380984 */ /* 0x0005220008000c00 */
[----:B------:R-:W-:Y:S01]  /*5a90*/  UIADD3 UR4, UPT, UPT, UR43, 0x38, URZ ;  /* 0x000000382b047890 */ /* 0x000fe2000fffe0ff */
[----:B------:R-:W-:Y:S02]  /*5aa0*/  LOP3.LUT R108, R108, 0x1, RZ, 0x3c, !PT ;  /* 0x000000016c6c7812 */ /* 0x000fe400078e3cff */
[----:B------:R2:W1:Y:S01]  /*5ab0*/  @P0 LDS.128 R52, [R104+0x10] ;  /* 0x0000100068340984 */ /* 0x0004620000000c00 */
[----:B------:R-:W-:Y:S01]  /*5ac0*/  UPRMT UR4, UR37, 0x654, UR4 ;  /* 0x0000065425047896 */ /* 0x000fe20008000004 */
[----:B------:R-:W-:Y:S01]  /*5ad0*/  @!PT LDS RZ, [RZ] ;  /* 0x00000000fffff984 */ /* 0x000fe20000000800 */
[----:B------:R-:W-:Y:S01]  /*5ae0*/  @!PT LDS RZ, [RZ] ;  /* 0x00000000fffff984 */ /* 0x000fe20000000800 */
[----:B------:R-:W-:Y:S01]  /*5af0*/  @!PT LDS RZ, [RZ] ;  /* 0x00000000fffff984 */ /* 0x000fe20000000800 */
[----:B------:R-:W-:Y:S01]  /*5b00*/  @!PT LDS RZ, [RZ] ;  /* 0x00000000fffff984 */ /* 0x000fe20000000800 */
[----:B------:R5:W-:Y:S06]  /*5b10*/  MEMBAR.ALL.CTA ;  /* 0x0000000000007992 */ /* 0x000bec0000008000 */
[----:B-----5:R-:W5:Y:S02]  /*5b20*/  FENCE.VIEW.ASYNC.S ;  /* 0x00000000000073c6 */ /* 0x020f640000000000 */
[----:B-----5:R-:W-:Y:S03]  /*5b30*/  SYNCS.ARRIVE.TRANS64.RED.A1T0 RZ, [UR4], RZ ;  /* 0x000000ffffff79a7 */ /* 0x020fe60008100404 */
.L_x_102:
[----:B------:R-:W-:Y:S05]  /*5b40*/  BSYNC B1 ;  /* 0x0000000000017941 */ /* 0x000fea0003800000 */
.L_x_101:
[----:B-1----:R-:W-:Y:S04]  /*5b50*/  SHF.R.U32.HI R3, RZ, 0x15, R32 ;  /* 0x00000015ff037819 */ /* 0x002fe80000011620 */
[----:B------:R-:W-:Y:S01]  /*5b60*/  LOP3.LUT P0, RZ, R3, 0x3, R106, 0x48, !PT ;  /* 0x0000000303ff7812 */ /* 0x000fe2000780486a */
[----:B------:R-:W-:Y:S01]  /*5b70*/  @!UPT UIADD3 URZ, UPT, UPT, URZ, URZ, URZ ;  /* 0x000000fffffff290 */ /* 0x000fe2000fffe0ff */
[----:B------:R-:W-:Y:S11]  /*5b80*/  @P4 BRA `(.L_x_106) ;  /* 0x0000000000084947 */ /* 0x000ff60003800000 */
[----:B------:R-:W1:Y:S02]  /*5b90*/  SYNCS.PHASECHK.TRANS64.TRYWAIT P1, [R113+URZ+0x70], R2 ;  /* 0x00007002710075a7 */ /* 0x000e6400080211ff */
[----:B-1----:R-:W-:Y:S05]  /*5ba0*/  @!P1 BRA `(.L_x_107) ;  /* 0x00000014004c9947 */ /* 0x002fea0003800000 */
.L_x_106:
[----:B------:R-:W-:Y:S05]  /*5bb0*/  @!P0 BRA `(.L_x_108) ;  /* 0x0000000000408947 */ /* 0x000fea0003800000 */
[----:B------:R-:W1:Y:S01]  /*5bc0*/  LDCU.64 UR8, c[0x4][0x70] ;  /* 0x01000e00ff0877ac */ /* 0x000e620008000a00 */
[----:B------:R-:W-:Y:S01]  /*5bd0*/  MOV R3, 0x0 ;  /* 0x0000000000037802 */ /* 0x000fe20000000f00 */
[----:B------:R-:W-:Y:S02]  /*5be0*/  HFMA2 R12, -RZ, RZ, 0, 5.9604644775390625e-08 ;  /* 0x00000001ff0c7431 */ /* 0x000fe400000001ff */
[----:B------:R-:W-:Y:S02]  /*5bf0*/  IMAD.MOV.U32 R8, RZ, RZ, 0x192 ;  /* 0x00000192ff087424 */ /* 0x000fe400078e00ff */
[----:B------:R-:W-:Y:S01]  /*5c00*/  IMAD.MOV.U32 R13, RZ, RZ, RZ ;  /* 0x000000ffff0d7224 */ /* 0x000fe200078e00ff */
[----:B------:R-:W5:Y:S01]  /*5c10*/  LDCU.64 UR6, c[0x4][0x78] ;  /* 0x01000f00ff0677ac */ /* 0x000f620008000a00 */
[----:B------:R-:W2:Y:S01]  /*5c20*/  LDC.64 R2, c[0x4][R3] ;  /* 0x0100000003027b82 */ /* 0x000ea20000000a00 */
[----:B------:R-:W3:Y:S01]  /*5c30*/  LDCU.64 UR4, c[0x4][0x10] ;  /* 0x01000200ff0477ac */ /* 0x000ee20008000a00 */
[----:B-1----:R-:W-:Y:S01]  /*5c40*/  MOV R5, UR9 ;  /* 0x0000000900057c02 */ /* 0x002fe20008000f00 */
[----:B------:R-:W-:Y:S01]  /*5c50*/  IMAD.U32 R4, RZ, RZ, UR8 ;  /* 0x00000008ff047e24 */ /* 0x000fe2000f8e00ff */
[----:B-----5:R-:W-:Y:S01]  /*5c60*/  MOV R7, UR7 ;  /* 0x0000000700077c02 */ /* 0x020fe20008000f00 */
[----:B------:R-:W-:Y:S01]  /*5c70*/  IMAD.U32 R6, RZ, RZ, UR6 ;  /* 0x00000006ff067e24 */ /* 0x000fe2000f8e00ff */
[----:B---3--:R-:W-:Y:S01]  /*5c80*/  MOV R11, UR5 ;  /* 0x00000005000b7c02 */ /* 0x008fe20008000f00 */
[----:B------:R-:W-:Y:S02]  /*5c90*/  IMAD.U32 R10, RZ, RZ, UR4 ;  /* 0x00000004ff0a7e24 */ /* 0x000fe4000f8e00ff */
[----:B------:R-:W-:Y:S07]  /*5ca0*/  LEPC R20, `(.L_x_108) ;  /* 0x000000001014794e */ /* 0x000fee0000000000 */
[----:B--2-4-:R-:W-:Y:S05]  /*5cb0*/  CALL.ABS.NOINC R2 ;  /* 0x0000000002007343 */ /* 0x014fea0003c00000 */
.L_x_108:
[----:B------:R-:W-:Y:S01]  /*5cc0*/  LOP3.LUT P0, RZ, R103, 0x60, RZ, 0xc0, !PT ;  /* 0x0000006067ff7812 */ /* 0x000fe2000780c0ff */
[----:B------:R-:W-:Y:S05]  /*5cd0*/  WARPSYNC.ALL ;  /* 0x0000000000007948 */ /* 0x000fea0003800000 */
[----:B------:R-:W-:Y:S01]  /*5ce0*/  R2UR UR4, R32 ;  /* 0x00000000200472ca */ /* 0x000fe200000e0000 */
[----:B------:R-:W-:Y:S01]  /*5cf0*/  BSSY.RECONVERGENT B0, `(.L_x_109) ;  /* 0x000009e000007945 */ /* 0x000fe20003800200 */
[-C--:B----4-:R-:W-:Y:S02]  /*5d00*/  F2FP.F16.E5M2.UNPACK_B R50, R56.reuse ;  /* 0x00000038ff32723e */ /* 0x090fe400020004ff */
[----:B------:R-:W-:Y:S02]  /*5d10*/  F2FP.F16.E5M2.UNPACK_B R63, R56.H1 ;  /* 0x00000038ff3f723e */ /* 0x000fe400030004ff */
[-C--:B------:R-:W-:Y:S01]  /*5d20*/  F2FP.F16.E5M2.UNPACK_B R56, R57.reuse ;  /* 0x00000039ff38723e */ /* 0x080fe200020004ff */
[--C-:B------:R-:W-:Y:S01]  /*5d30*/  HADD2.F32 R48, -RZ, R50.reuse.H0_H0 ;  /* 0x20000032ff307230 */ /* 0x100fe20000004100 */
[----:B------:R-:W-:Y:S01]  /*5d40*/  F2FP.F16.E5M2.UNPACK_B R57, R57.H1 ;  /* 0x00000039ff39723e */ /* 0x000fe200030004ff */
[----:B------:R-:W-:Y:S01]  /*5d50*/  HADD2.F32 R50, -RZ, R50.H1_H1 ;  /* 0x30000032ff327230 */ /* 0x000fe20000004100 */
[-C--:B------:R-:W-:Y:S01]  /*5d60*/  F2FP.F16.E5M2.UNPACK_B R66, R52.reuse ;  /* 0x00000034ff42723e */ /* 0x080fe200020004ff */
[--C-:B------:R-:W-:Y:S01]  /*5d70*/  HADD2.F32 R51, -RZ, R63.reuse.H0_H0 ;  /* 0x2000003fff337230 */ /* 0x100fe20000004100 */
[----:B------:R-:W-:Y:S01]  /*5d80*/  F2FP.F16.E5M2.UNPACK_B R68, R52.H1 ;  /* 0x00000034ff44723e */ /* 0x000fe200030004ff */
[----:B------:R-:W1:Y:S01]  /*5d90*/  LDTM.x32 R4, tmem[UR4] ;  /* 0x00000004000479ee */ /* 0x000e6200082c0000 */
[----:B------:R-:W-:Y:S01]  /*5da0*/  NOP ;  /* 0x0000000000007918 */ /* 0x000fe20000000000 */
[----:B------:R-:W-:Y:S01]  /*5db0*/  IADD3 R113, PT, PT, R113, 0x90, RZ ;  /* 0x0000009071717810 */ /* 0x000fe20007ffe0ff */
[--C-:B------:R-:W-:Y:S01]  /*5dc0*/  HADD2.F32 R65, -RZ, R66.reuse.H0_H0 ;  /* 0x20000042ff417230 */ /* 0x100fe20000004100 */
[----:B------:R-:W-:Y:S01]  /*5dd0*/  F2FP.F16.E5M2.UNPACK_B R61, R58 ;  /* 0x0000003aff3d723e */ /* 0x000fe200020004ff */
[----:B------:R-:W-:Y:S01]  /*5de0*/  HADD2.F32 R66, -RZ, R66.H1_H1 ;  /* 0x30000042ff427230 */ /* 0x000fe20000004100 */
[----:B------:R-:W-:Y:S01]  /*5df0*/  LOP3.LUT R113, R113, 0xfefffff8, RZ, 0xc0, !PT ;  /* 0xfefffff871717812 */ /* 0x000fe200078ec0ff */
[----:B------:R-:W-:Y:S01]  /*5e00*/  HADD2.F32 R52, -RZ, R63.H1_H1 ;  /* 0x3000003fff347230 */ /* 0x000fe20000004100 */
[-C--:B------:R-:W-:Y:S01]  /*5e10*/  F2FP.F16.E5M2.UNPACK_B R70, R53.reuse ;  /* 0x00000035ff46723e */ /* 0x080fe200020004ff */
[----:B------:R-:W-:Y:S01]  /*5e20*/  HADD2.F32 R67, -RZ, R68.H0_H0 ;  /* 0x20000044ff437230 */ /* 0x000fe20000004100 */
[----:B-1----:R1:W-:Y:S01]  /*5e30*/  SYNCS.ARRIVE.TRANS64.RED.A1T0 RZ, [R113+URZ], RZ ;  /* 0x000000ff71ff79a7 */ /* 0x0023e200081004ff */
[----:B------:R-:W-:Y:S01]  /*5e40*/  F2FP.F16.E5M2.UNPACK_B R72, R53.H1 ;  /* 0x00000035ff48723e */ /* 0x000fe200030004ff */
[----:B------:R-:W-:Y:S01]  /*5e50*/  HADD2.F32 R53, -RZ, R56.H0_H0 ;  /* 0x20000038ff357230 */ /* 0x000fe20000004100 */
[-C--:B------:R-:W-:Y:S01]  /*5e60*/  F2FP.F16.E5M2.UNPACK_B R74, R54.reuse ;  /* 0x00000036ff4a723e */ /* 0x080fe200020004ff */
[----:B------:R-:W-:Y:S01]  /*5e70*/  HADD2.F32 R69, -RZ, R70.H0_H0 ;  /* 0x20000046ff457230 */ /* 0x000fe20000004100 */
[----:B------:R-:W-:Y:S01]  /*5e80*/  F2FP.F16.E5M2.UNPACK_B R76, R54.H1 ;  /* 0x00000036ff4c723e */ /* 0x000fe200030004ff */
[----:B------:R-:W-:Y:S01]  /*5e90*/  HADD2.F32 R54, -RZ, R56.H1_H1 ;  /* 0x30000038ff367230 */ /* 0x000fe20000004100 */
[----:B------:R-:W-:Y:S01]  /*5ea0*/  F2FP.F16.E5M2.UNPACK_B R60, R58.H1 ;  /* 0x0000003aff3c723e */ /* 0x000fe200030004ff */
[----:B------:R-:W-:Y:S01]  /*5eb0*/  HADD2.F32 R58, -RZ, R61.H1_H1 ;  /* 0x3000003dff3a7230 */ /* 0x000fe20000004100 */
[----:B------:R-:W-:Y:S01]  /*5ec0*/  F2FP.F16.E5M2.UNPACK_B R78, R55 ;  /* 0x00000037ff4e723e */ /* 0x000fe200020004ff */
[----:B------:R-:W-:Y:S01]  /*5ed0*/  HADD2.F32 R71, -RZ, R70.H1_H1 ;  /* 0x30000046ff477230 */ /* 0x000fe20000004100 */
[----:B------:R-:W-:Y:S01]  /*5ee0*/  F2FP.F16.E5M2.UNPACK_B R62, R59 ;  /* 0x0000003bff3e723e */ /* 0x000fe200020004ff */
[--C-:B------:R-:W-:Y:S01]  /*5ef0*/  HADD2.F32 R73, -RZ, R74.reuse.H0_H0 ;  /* 0x2000004aff497230 */ /* 0x100fe20000004100 */
[----:B------:R-:W-:Y:S01]  /*5f00*/  F2FP.F16.E5M2.UNPACK_B R80, R55.H1 ;  /* 0x00000037ff50723e */ /* 0x000fe200030004ff */
[C---:B---3--:R-:W-:Y:S01]  /*5f10*/  FMUL R4, R46.reuse, R4 ;  /* 0x000000042e047220 */ /* 0x048fe20000400000 */
[C---:B------:R-:W-:Y:S01]  /*5f20*/  FMUL R5, R46.reuse, R5 ;  /* 0x000000052e057220 */ /* 0x040fe20000400000 */
[C---:B------:R-:W-:Y:S01]  /*5f30*/  FMUL R8, R46.reuse, R8 ;  /* 0x000000082e087220 */ /* 0x040fe20000400000 */
[C---:B------:R-:W-:Y:S01]  /*5f40*/  FMUL R9, R46.reuse, R9 ;  /* 0x000000092e097220 */ /* 0x040fe20000400000 */
[C---:B------:R-:W-:Y:S01]  /*5f50*/  FFMA R4, R49.reuse, R48, R4 ;  /* 0x0000003031047223 */ /* 0x040fe20000000004 */
[C---:B------:R-:W-:Y:S01]  /*5f60*/  FFMA R5, R49.reuse, R50, R5 ;  /* 0x0000003231057223 */ /* 0x040fe20000000005 */
[C---:B------:R-:W-:Y:S01]  /*5f70*/  FMUL R12, R46.reuse, R12 ;  /* 0x0000000c2e0c7220 */ /* 0x040fe20000400000 */
[C---:B------:R-:W-:Y:S01]  /*5f80*/  FMUL R13, R46.reuse, R13 ;  /* 0x0000000d2e0d7220 */ /* 0x040fe20000400000 */
[C---:B------:R-:W-:Y:S01]  /*5f90*/  FMUL R16, R46.reuse, R16 ;  /* 0x000000102e107220 */ /* 0x040fe20000400000 */
[C---:B------:R-:W-:Y:S01]  /*5fa0*/  FMUL R17, R46.reuse, R17 ;  /* 0x000000112e117220 */ /* 0x040fe20000400000 */
[C---:B------:R-:W-:Y:S01]  /*5fb0*/  FMUL R20, R46.reuse, R20 ;  /* 0x000000142e147220 */ /* 0x040fe20000400000 */
[C---:B------:R-:W-:Y:S01]  /*5fc0*/  FMUL R21, R46.reuse, R21 ;  /* 0x000000152e157220 */ /* 0x040fe20000400000 */
[C---:B------:R-:W-:Y:S01]  /*5fd0*/  FMUL R0, R46.reuse, R24 ;  /* 0x000000182e007220 */ /* 0x040fe20000400000 */
[C---:B------:R-:W-:Y:S01]  /*5fe0*/  FMUL R2, R46.reuse, R25 ;  /* 0x000000192e027220 */ /* 0x040fe20000400000 */
[----:B------:R-:W-:Y:S02]  /*5ff0*/  HADD2.F32 R74, -RZ, R74.H1_H1 ;  /* 0x3000004aff4a7230 */ /* 0x000fe40000004100 */
[C---:B------:R-:W-:Y:S01]  /*6000*/  FMUL R24, R46.reuse, R28 ;  /* 0x0000001c2e187220 */ /* 0x040fe20000400000 */
[C---:B------:R-:W-:Y:S01]  /*6010*/  FMUL R25, R46.reuse, R29 ;  /* 0x0000001d2e197220 */ /* 0x040fe20000400000 */
[--C-:B------:R-:W-:Y:S02]  /*6020*/  HADD2.F32 R77, -RZ, R78.reuse.H0_H0 ;  /* 0x2000004eff4d7230 */ /* 0x100fe40000004100 */
[C---:B------:R-:W-:Y:S01]  /*6030*/  FMUL R28, R46.reuse, R32 ;  /* 0x000000202e1c7220 */ /* 0x040fe20000400000 */
[----:B------:R-:W-:Y:S02]  /*6040*/  HADD2.F32 R78, -RZ, R78.H1_H1 ;  /* 0x3000004eff4e7230 */ /* 0x000fe40000004100 */
[C---:B------:R-:W-:Y:S01]  /*6050*/  FMUL R29, R46.reuse, R33 ;  /* 0x000000212e1d7220 */ /* 0x040fe20000400000 */
[C---:B------:R-:W-:Y:S01]  /*6060*/  FMUL R6, R46.reuse, R6 ;  /* 0x000000062e067220 */ /* 0x040fe20000400000 */
[C---:B------:R-:W-:Y:S01]  /*6070*/  FMUL R7, R46.reuse, R7 ;  /* 0x000000072e077220 */ /* 0x040fe20000400000 */
[--C-:B------:R-:W-:Y:S02]  /*6080*/  HADD2.F32 R55, -RZ, R57.reuse.H0_H0 ;  /* 0x20000039ff377230 */ /* 0x100fe40000004100 */
[C---:B------:R-:W-:Y:S01]  /*6090*/  FMUL R10, R46.reuse, R10 ;  /* 0x0000000a2e0a7220 */ /* 0x040fe20000400000 */
[C---:B------:R-:W-:Y:S01]  /*60a0*/  FFMA R6, R49.reuse, R51, R6 ;  /* 0x0000003331067223 */ /* 0x040fe20000000006 */
[----:B------:R-:W-:Y:S02]  /*60b0*/  HADD2.F32 R56, -RZ, R57.H1_H1 ;  /* 0x30000039ff387230 */ /* 0x000fe40000004100 */
[C---:B------:R-:W-:Y:S01]  /*60c0*/  FFMA R7, R49.reuse, R52, R7 ;  /* 0x0000003431077223 */ /* 0x040fe20000000007 */
[C---:B------:R-:W-:Y:S01]  /*60d0*/  FFMA R8, R49.reuse, R53, R8 ;  /* 0x0000003531087223 */ /* 0x040fe20000000008 */
[C---:B------:R-:W-:Y:S01]  /*60e0*/  FFMA R9, R49.reuse, R54, R9 ;  /* 0x0000003631097223 */ /* 0x040fe20000000009 */
[----:B------:R-:W-:Y:S02]  /*60f0*/  HADD2.F32 R57, -RZ, R61.H0_H0 ;  /* 0x2000003dff397230 */ /* 0x000fe40000004100 */
[----:B------:R-:W-:Y:S01]  /*6100*/  FFMA R10, R49, R55, R10 ;  /* 0x00000037310a7223 */ /* 0x000fe2000000000a */
[----:B------:R-:W-:Y:S01]  /*6110*/  F2FP.SATFINITE.E5M2.F32.PACK_AB_MERGE_C R96, R7, R6, RZ ;  /* 0x000000060760723e */ /* 0x000fe200048060ff */
[----:B------:R-:W-:Y:S02]  /*6120*/  HADD2.F32 R61, -RZ, R62.H0_H0 ;  /* 0x2000003eff3d7230 */ /* 0x000fe40000004100 */
[C---:B------:R-:W-:Y:S01]  /*6130*/  FMUL R11, R46.reuse, R11 ;  /* 0x0000000b2e0b7220 */ /* 0x040fe20000400000 */
[----:B------:R-:W-:Y:S01]  /*6140*/  F2FP.F16.E5M2.UNPACK_B R64, R59.H1 ;  /* 0x0000003bff40723e */ /* 0x000fe200030004ff */
[----:B------:R-:W-:Y:S01]  /*6150*/  HADD2.F32 R59, -RZ, R60.H0_H0 ;  /* 0x2000003cff3b7230 */ /* 0x000fe20000004100 */
[----:B------:R-:W-:Y:S01]  /*6160*/  F2FP.SATFINITE.E5M2.F32.PACK_AB_MERGE_C R96, R5, R4, R96 ;  /* 0x000000040560723e */ /* 0x000fe20004806060 */
[C---:B------:R-:W-:Y:S01]  /*6170*/  FFMA R11, R49.reuse, R56, R11 ;  /* 0x00000038310b7223 */ /* 0x040fe2000000000b */
[C---:B------:R-:W-:Y:S01]  /*6180*/  FFMA R12, R49.reuse, R57, R12 ;  /* 0x00000039310c7223 */ /* 0x040fe2000000000c */
[----:B------:R-:W-:Y:S01]  /*6190*/  FFMA R13, R49, R58, R13 ;  /* 0x0000003a310d7223 */ /* 0x000fe2000000000d */
[----:B------:R-:W-:Y:S02]  /*61a0*/  HADD2.F32 R62, -RZ, R62.H1_H1 ;  /* 0x3000003eff3e7230 */ /* 0x000fe40000004100 */
[C---:B------:R-:W-:Y:S01]  /*61b0*/  FMUL R14, R46.reuse, R14 ;  /* 0x0000000e2e0e7220 */ /* 0x040fe20000400000 */
[----:B------:R-:W-:Y:S01]  /*61c0*/  HADD2.F32 R60, -RZ, R60.H1_H1 ;  /* 0x3000003cff3c7230 */ /* 0x000fe20000004100 */
[----:B------:R-:W-:Y:S01]  /*61d0*/  F2FP.SATFINITE.E5M2.F32.PACK_AB_MERGE_C R97, R11, R10, RZ ;  /* 0x0000000a0b61723e */ /* 0x000fe200048060ff */
[C---:B------:R-:W-:Y:S01]  /*61e0*/  FMUL R15, R46.reuse, R15 ;  /* 0x0000000f2e0f7220 */ /* 0x040fe20000400000 */
[--C-:B------:R-:W-:Y:S02]  /*61f0*/  HADD2.F32 R63, -RZ, R64.reuse.H0_H0 ;  /* 0x20000040ff3f7230 */ /* 0x100fe40000004100 */
[----:B------:R-:W-:Y:S01]  /*6200*/  FFMA R14, R49, R59, R14 ;  /* 0x0000003b310e7223 */ /* 0x000fe2000000000e */
[----:B------:R-:W-:Y:S01]  /*6210*/  F2FP.SATFINITE.E5M2.F32.PACK_AB_MERGE_C R97, R9, R8, R97 ;  /* 0x000000080961723e */ /* 0x000fe20004806061 */
[C---:B------:R-:W-:Y:S01]  /*6220*/  FFMA R15, R49.reuse, R60, R15 ;  /* 0x0000003c310f7223 */ /* 0x040fe2000000000f */
[C---:B------:R-:W-:Y:S01]  /*6230*/  FFMA R16, R49.reuse, R61, R16 ;  /* 0x0000003d31107223 */ /* 0x040fe20000000010 */
[C---:B------:R-:W-:Y:S01]  /*6240*/  FFMA R17, R49.reuse, R62, R17 ;  /* 0x0000003e31117223 */ /* 0x040fe20000000011 */
[----:B------:R-:W-:Y:S02]  /*6250*/  HADD2.F32 R64, -RZ, R64.H1_H1 ;  /* 0x30000040ff407230 */ /* 0x000fe40000004100 */
[C---:B------:R-:W-:Y:S01]  /*6260*/  FMUL R18, R46.reuse, R18 ;  /* 0x000000122e127220 */ /* 0x040fe20000400000 */
[C---:B------:R-:W-:Y:S01]  /*6270*/  FMUL R19, R46.reuse, R19 ;  /* 0x000000132e137220 */ /* 0x040fe20000400000 */
[----:B------:R-:W-:Y:S02]  /*6280*/  HADD2.F32 R68, -RZ, R68.H1_H1 ;  /* 0x30000044ff447230 */ /* 0x000fe40000004100 */
[C---:B------:R-:W-:Y:S01]  /*6290*/  FMUL R22, R46.reuse, R22 ;  /* 0x000000162e167220 */ /* 0x040fe20000400000 */
[C---:B------:R-:W-:Y:S01]  /*62a0*/  FFMA R18, R49.reuse, R63, R18 ;  /* 0x0000003f31127223 */ /* 0x040fe20000000012 */
[C---:B------:R-:W-:Y:S01]  /*62b0*/  FFMA R19, R49.reuse, R64, R19 ;  /* 0x0000004031137223 */ /* 0x040fe20000000013 */
[C---:B------:R-:W-:Y:S01]  /*62c0*/  FMUL R23, R46.reuse, R23 ;  /* 0x000000172e177220 */ /* 0x040fe20000400000 */
[C---:B------:R-:W-:Y:S01]  /*62d0*/  FFMA R20, R49.reuse, R65, R20 ;  /* 0x0000004131147223 */ /* 0x040fe20000000014 */
[C---:B------:R-:W-:Y:S01]  /*62e0*/  FFMA R21, R49.reuse, R66, R21 ;  /* 0x0000004231157223 */ /* 0x040fe20000000015 */
[--C-:B------:R-:W-:Y:S02]  /*62f0*/  HADD2.F32 R70, -RZ, R72.reuse.H0_H0 ;  /* 0x20000048ff467230 */ /* 0x100fe40000004100 */
[C---:B------:R-:W-:Y:S01]  /*6300*/  FFMA R22, R49.reuse, R67, R22 ;  /* 0x0000004331167223 */ /* 0x040fe20000000016 */
[----:B------:R-:W-:Y:S02]  /*6310*/  HADD2.F32 R72, -RZ, R72.H1_H1 ;  /* 0x30000048ff487230 */ /* 0x000fe40000004100 */
[C---:B------:R-:W-:Y:S01]  /*6320*/  FMUL R3, R46.reuse, R26 ;  /* 0x0000001a2e037220 */ /* 0x040fe20000400000 */
        /* <DEDUP_REMOVED lines=16> */
[----:B------:R-:W-:Y:S01]  /*6430*/  FFMA R31, R49, R76, R31 ;  /* 0x0000004c311f7223 */ /* 0x000fe2000000001f */
[----:B------:R-:W-:Y:S01]  /*6440*/  FMUL R35, R46, R35 ;  /* 0x000000232e237220 */ /* 0x000fe20000400000 */
[----:B------:R-:W-:Y:S01]  /*6450*/  F2FP.SATFINITE.E5M2.F32.PACK_AB_MERGE_C R98, R15, R14, RZ ;  /* 0x0000000e0f62723e */ /* 0x000fe200048060ff */
[----:B------:R-:W-:Y:S01]  /*6460*/  FFMA R28, R49, R77, R28 ;  /* 0x0000004d311c7223 */ /* 0x000fe2000000001c */
[----:B------:R-:W-:Y:S01]  /*6470*/  F2FP.SATFINITE.E5M2.F32.PACK_AB_MERGE_C R99, R19, R18, RZ ;  /* 0x000000121363723e */ /* 0x000fe200048060ff */
[C---:B------:R-:W-:Y:S01]  /*6480*/  FFMA R29, R49.reuse, R78, R29 ;  /* 0x0000004e311d7223 */ /* 0x040fe2000000001d */
[C---:B------:R-:W-:Y:S01]  /*6490*/  FFMA R30, R49.reuse, R79, R30 ;  /* 0x0000004f311e7223 */ /* 0x040fe2000000001e */
[----:B------:R-:W-:Y:S01]  /*64a0*/  FFMA R35, R49, R80, R35 ;  /* 0x0000005031237223 */ /* 0x000fe20000000023 */
[----:B------:R-:W-:Y:S02]  /*64b0*/  F2FP.SATFINITE.E5M2.F32.PACK_AB_MERGE_C R98, R13, R12, R98 ;  /* 0x0000000c0d62723e */ /* 0x000fe40004806062 */
[----:B------:R-:W-:Y:S02]  /*64c0*/  F2FP.SATFINITE.E5M2.F32.PACK_AB_MERGE_C R99, R17, R16, R99 ;  /* 0x000000101163723e */ /* 0x000fe40004806063 */
[----:B------:R-:W-:Y:S02]  /*64d0*/  F2FP.SATFINITE.E5M2.F32.PACK_AB_MERGE_C R116, R23, R22, RZ ;  /* 0x000000161774723e */ /* 0x000fe400048060ff */
[----:B------:R-:W-:Y:S01]  /*64e0*/  F2FP.SATFINITE.E5M2.F32.PACK_AB_MERGE_C R117, R27, R3, RZ ;  /* 0x000000031b75723e */ /* 0x000fe200048060ff */
[----:B------:R3:W-:Y:S01]  /*64f0*/  STS.128 [R105+UR43+0x1200], R96 ;  /* 0x0012006069007988 */ /* 0x0007e20008000c2b */
[----:B------:R-:W-:Y:S02]  /*6500*/  F2FP.SATFINITE.E5M2.F32.PACK_AB_MERGE_C R115, R31, R26, RZ ;  /* 0x0000001a1f73723e */ /* 0x000fe400048060ff */
[----:B------:R-:W-:Y:S02]  /*6510*/  F2FP.SATFINITE.E5M2.F32.PACK_AB_MERGE_C R120, R35, R30, RZ ;  /* 0x0000001e2378723e */ /* 0x000fe400048060ff */
[----:B------:R-:W-:Y:S02]  /*6520*/  F2FP.SATFINITE.E5M2.F32.PACK_AB_MERGE_C R116, R21, R20, R116 ;  /* 0x000000141574723e */ /* 0x000fe40004806074 */
[----:B------:R-:W-:Y:S02]  /*6530*/  F2FP.SATFINITE.E5M2.F32.PACK_AB_MERGE_C R117, R2, R0, R117 ;  /* 0x000000000275723e */ /* 0x000fe40004806075 */
[----:B------:R-:W-:Y:S02]  /*6540*/  F2FP.SATFINITE.E5M2.F32.PACK_AB_MERGE_C R118, R25, R24, R115 ;  /* 0x000000181976723e */ /* 0x000fe40004806073 */
[----:B------:R-:W-:Y:S02]  /*6550*/  F2FP.SATFINITE.E5M2.F32.PACK_AB_MERGE_C R119, R29, R28, R120 ;  /* 0x0000001c1d77723e */ /* 0x000fe40004806078 */
[----:B-1----:R-:W-:Y:S03]  /*6560*/  IADD3 R113, PT, PT, R44, 0x1, RZ ;  /* 0x000000012c717810 */ /* 0x002fe60007ffe0ff */
[----:B------:R3:W-:Y:S01]  /*6570*/  STS.128 [R104+0x1010], R116 ;  /* 0x0010107468007388 */ /* 0x0007e20000000c00 */
[----:B------:R-:W-:Y:S01]  /*6580*/  @!PT LDS RZ, [RZ] ;  /* 0x00000000fffff984 */ /* 0x000fe20000000800 */
[----:B------:R-:W-:Y:S01]  /*6590*/  @!PT LDS RZ, [RZ] ;  /* 0x00000000fffff984 */ /* 0x000fe20000000800 */
[----:B------:R-:W-:Y:S01]  /*65a0*/  @!PT LDS RZ, [RZ] ;  /* 0x00000000fffff984 */ /* 0x000fe20000000800 */
[----:B------:R-:W-:Y:S01]  /*65b0*/  @!PT LDS RZ, [RZ] ;  /* 0x00000000fffff984 */ /* 0x000fe20000000800 */
[----:B------:R1:W-:Y:S07]  /*65c0*/  MEMBAR.ALL.CTA ;  /* 0x0000000000007992 */ /* 0x0003ee0000008000 */
[----:B-1----:R-:W1:Y:S02]  /*65d0*/  FENCE.VIEW.ASYNC.S ;  /* 0x00000000000073c6 */ /* 0x002e640000000000 */
[----:B-1----:R-:W-:Y:S06]  /*65e0*/  BAR.SYNC.DEFER_BLOCKING 0x1, 0x80 ;  /* 0x0042000000007b1d */ /* 0x002fec0000010000 */
[----:B------:R-:W-:Y:S05]  /*65f0*/  @P0 BRA `(.L_x_110) ;  /* 0x0000000000340947 */ /* 0x000fea0003800000 */
[----:B------:R-:W-:Y:S01]  /*6600*/  UIADD3 UR12, UPT, UPT, UR43, 0x1200, URZ ;  /* 0x000012002b0c7890 */ /* 0x000fe2000fffe0ff */
[----:B------:R-:W-:Y:S01]  /*6610*/  R2UR UR9, R94 ;  /* 0x000000005e0972ca */ /* 0x000fe200000e0000 */
[----:B------:R-:W-:Y:S01]  /*6620*/  UIADD3 UR10, UP0, UPT, UR46, 0x680, URZ ;  /* 0x000006802e0a7890 */ /* 0x000fe2000ff1e0ff */
[----:B------:R-:W-:Y:S01]  /*6630*/  R2UR UR8, R93 ;  /* 0x000000005d0872ca */ /* 0x000fe200000e0000 */
[----:B------:R-:W-:Y:S02]  /*6640*/  UMOV UR7, UR36 ;  /* 0x0000002400077c82 */ /* 0x000fe40008000000 */
[----:B------:R-:W-:Y:S01]  /*6650*/  IMAD.U32 R111, RZ, RZ, UR12 ;  /* 0x0000000cff6f7e24 */ /* 0x000fe2000f8e00ff */
[----:B------:R-:W-:Y:S04]  /*6660*/  UIADD3.X UR11, UPT, UPT, URZ, UR47, URZ, UP0, !UPT ;  /* 0x0000002fff0b7290 */ /* 0x000fe800087fe4ff */
[----:B------:R-:W-:Y:S03]  /*6670*/  R2UR UR4, R111 ;  /* 0x000000006f0472ca */ /* 0x000fe600000e0000 */
[----:B------:R-:W-:Y:S02]  /*6680*/  USHF.L.U32 UR5, UR9, 0x6, URZ ;  /* 0x0000000609057899 */ /* 0x000fe400080006ff */
[----:B------:R-:W-:Y:S09]  /*6690*/  USHF.L.U32 UR6, UR8, 0x6, URZ ;  /* 0x0000000608067899 */ /* 0x000ff200080006ff */
[----:B------:R1:W-:Y:S01]  /*66a0*/  UTMASTG.3D [UR4], [UR10] ;  /* 0x000000040a0073b5 */ /* 0x0003e20008010000 */
[----:B------:R0:W-:Y:S01]  /*66b0*/  UTMACMDFLUSH ;  /* 0x00000000000079b7 */ /* 0x0001e20000000000 */
[----:B-1----:R-:W-:Y:S04]  /*66c0*/  DEPBAR.LE SB0, 0x0 ;  /* 0x000080000000791a */ /* 0x002fe80000000000 */
.L_x_110:
[----:B------:R-:W-:Y:S05]  /*66d0*/  BSYNC.RECONVERGENT B0 ;  /* 0x0000000000007941 */ /* 0x000fea0003800200 */
.L_x_109:
[----:B------:R-:W-:Y:S01]  /*66e0*/  BAR.SYNC.DEFER_BLOCKING 0x1, 0x80 ;  /* 0x0042000000007b1d */ /* 0x000fe20000010000 */
[----:B------:R-:W-:Y:S01]  /*66f0*/  ISETP.NE.AND P2, PT, R112, RZ, PT ;  /* 0x000000ff7000720c */ /* 0x000fe20003f45270 */
[----:B------:R-:W-:Y:S01]  /*6700*/  IMAD.IADD R94, R43, 0x1, R81 ;  /* 0x000000012b5e7824 */ /* 0x000fe200078e0251 */
[----:B------:R-:W-:Y:S01]  /*6710*/  ISETP.NE.AND P0, PT, R114, 0x2, PT ;  /* 0x000000027200780c */ /* 0x000fe20003f05270 */
[----:B------:R-:W-:Y:S01]  /*6720*/  IMAD.IADD R93, R45, 0x1, R92 ;  /* 0x000000012d5d7824 */ /* 0x000fe200078e025c */
[----:B------:R-:W-:Y:S02]  /*6730*/  ISETP.NE.AND P1, PT, R113, 0x4, PT ;  /* 0x000000047100780c */ /* 0x000fe40003f25270 */
[----:B------:R-:W-:Y:S02]  /*6740*/  SEL R0, RZ, 0x1, P0 ;  /* 0x00000001ff007807 */ /* 0x000fe40000000000 */
[----:B------:R-:W-:Y:S02]  /*6750*/  SEL R3, RZ, 0x1, P1 ;  /* 0x00000001ff037807 */ /* 0x000fe40000800000 */
[----:B------:R-:W-:Y:S02]  /*6760*/  LOP3.LUT R109, R109, R0, RZ, 0x3c, !PT ;  /* 0x000000006d6d7212 */ /* 0x000fe400078e3cff */
[----:B------:R-:W-:Y:S02]  /*6770*/  LOP3.LUT R110, R110, R3, RZ, 0x3c, !PT ;  /* 0x000000036e6e7212 */ /* 0x000fe400078e3cff */
[----:B------:R-:W-:Y:S02]  /*6780*/  @P2 R2UR UR36, R107 ;  /* 0x000000006b2422ca */ /* 0x000fe400000e0000 */
[----:B------:R-:W-:Y:S02]  /*6790*/  SEL R114, R114, RZ, P0 ;  /* 0x000000ff72727207 */ /* 0x000fe40000000000 */
[----:B------:R-:W-:Y:S01]  /*67a0*/  SEL R44, R113, RZ, P1 ;  /* 0x000000ff712c7207 */ /* 0x000fe20000800000 */
[----:B------:R-:W-:Y:S10]  /*67b0*/  @P2 BRA `(.L_x_111) ;  /* 0xffffffe400a02947 */ /* 0x000ff4000383ffff */
[----:B------:R-:W-:Y:S05]  /*67c0*/  EXIT ;  /* 0x000000000000794d */ /* 0x000fea0003800000 */
.L_x_24:
[----:B--2---:R2:W4:Y:S02]  /*67d0*/  SYNCS.PHASECHK.TRANS64.TRYWAIT P0, [R3+URZ+0xc0], R2 ;  /* 0x0000c002030075a7 */ /* 0x00452400080011ff */
[----:B----4-:R-:W-:Y:S05]  /*67e0*/  @!P0 NANOSLEEP.SYNCS 0x989680 ;  /* 0x009896800000895d */ /* 0x010fea0003900000 */
[----:B------:R-:W4:Y:S02]  /*67f0*/  @!P0 SYNCS.PHASECHK.TRANS64 P0, [R3+URZ+0xc0], R2 ;  /* 0x0000c002030085a7 */ /* 0x000f2400080010ff */
[----:B----4-:R-:W-:Y:S05]  /*6800*/  @!P0 BRA `(.L_x_24) ;  /* 0xfffffffc00f08947 */ /* 0x010fea000383ffff */
[----:B------:R-:W-:Y:S05]  /*6810*/  BRA `(.L_x_112) ;  /* 0xffffffac00dc7947 */ /* 0x000fea000383ffff */
.L_x_27:
[----:B-1----:R-:W-:-:S07]  /*6820*/  MOV R2, UR33 ;  /* 0x0000002100027c02 */ /* 0x002fce0008000f00 */
.L_x_113:
[----:B-1----:R1:W2:Y:S02]  /*6830*/  SYNCS.PHASECHK.TRANS64.TRYWAIT P0, [R2+URZ+0x18], R5 ;  /* 0x00001805020075a7 */ /* 0x0022a400080011ff */
[----:B--2---:R-:W-:Y:S05]  /*6840*/  @!P0 NANOSLEEP.SYNCS 0x989680 ;  /* 0x009896800000895d */ /* 0x004fea0003900000 */
[----:B------:R-:W2:Y:S02]  /*6850*/  @!P0 SYNCS.PHASECHK.TRANS64 P0, [R2+URZ+0x18], R5 ;  /* 0x00001805020085a7 */ /* 0x000ea400080010ff */
[----:B--2---:R-:W-:Y:S05]  /*6860*/  @!P0 BRA `(.L_x_113) ;  /* 0xfffffffc00f08947 */ /* 0x004fea000383ffff */
[----:B------:R-:W-:Y:S05]  /*6870*/  BRA `(.L_x_26) ;  /* 0xffffffb000447947 */ /* 0x000fea000383ffff */
.L_x_34:
[----:B-1----:R-:W-:-:S07]  /*6880*/  MOV R2, UR17 ;  /* 0x0000001100027c02 */ /* 0x002fce0008000f00 */
.L_x_114:
[----:B-1----:R1:W2:Y:S02]  /*6890*/  SYNCS.PHASECHK.TRANS64.TRYWAIT P0, [R2+URZ+0x18], R5 ;  /* 0x00001805020075a7 */ /* 0x0022a400080011ff */
[----:B--2---:R-:W-:Y:S05]  /*68a0*/  @!P0 NANOSLEEP.SYNCS 0x989680 ;  /* 0x009896800000895d */ /* 0x004fea0003900000 */
[----:B------:R-:W2:Y:S02]  /*68b0*/  @!P0 SYNCS.PHASECHK.TRANS64 P0, [R2+URZ+0x18], R5 ;  /* 0x00001805020085a7 */ /* 0x000ea400080010ff */
[----:B--2---:R-:W-:Y:S05]  /*68c0*/  @!P0 BRA `(.L_x_114) ;  /* 0xfffffffc00f08947 */ /* 0x004fea000383ffff */
[----:B------:R-:W-:Y:S05]  /*68d0*/  BRA `(.L_x_33) ;  /* 0xffffffb400007947 */ /* 0x000fea000383ffff */
.L_x_39:
[----:B-1----:R1:W2:Y:S02]  /*68e0*/  SYNCS.PHASECHK.TRANS64.TRYWAIT P0, [R2+URZ+0x50], R3 ;  /* 0x00005003020075a7 */ /* 0x0022a400080011ff */
[----:B--2---:R-:W-:Y:S05]  /*68f0*/  @!P0 NANOSLEEP.SYNCS 0x989680 ;  /* 0x009896800000895d */ /* 0x004fea0003900000 */
[----:B------:R-:W2:Y:S02]  /*6900*/  @!P0 SYNCS.PHASECHK.TRANS64 P0, [R2+URZ+0x50], R3 ;  /* 0x00005003020085a7 */ /* 0x000ea400080010ff */
[----:B--2---:R-:W-:Y:S05]  /*6910*/  @!P0 BRA `(.L_x_39) ;  /* 0xfffffffc00f08947 */ /* 0x004fea000383ffff */
[----:B------:R-:W-:Y:S05]  /*6920*/  BRA `(.L_x_115) ;  /* 0xffffffb400a47947 */ /* 0x000fea000383ffff */
.L_x_43:
[----:B---3--:R-:W-:-:S07]  /*6930*/  MOV R0, UR5 ;  /* 0x0000000500007c02 */ /* 0x008fce0008000f00 */
.L_x_116:
[----:B-1----:R1:W2:Y:S02]  /*6940*/  SYNCS.PHASECHK.TRANS64.TRYWAIT P0, [R0+URZ], R3 ;  /* 0x00000003000075a7 */ /* 0x0022a400080011ff */
[----:B--2---:R-:W-:Y:S05]  /*6950*/  @!P0 NANOSLEEP.SYNCS 0x989680 ;  /* 0x009896800000895d */ /* 0x004fea0003900000 */
[----:B------:R-:W2:Y:S02]  /*6960*/  @!P0 SYNCS.PHASECHK.TRANS64 P0, [R0+URZ], R3 ;  /* 0x00000003000085a7 */ /* 0x000ea400080010ff */
[----:B--2---:R-:W-:Y:S05]  /*6970*/  @!P0 BRA `(.L_x_116) ;  /* 0xfffffffc00f08947 */ /* 0x004fea000383ffff */
[----:B------:R-:W-:Y:S05]  /*6980*/  BRA `(.L_x_117) ;  /* 0xffffffbc00147947 */ /* 0x000fea000383ffff */
.L_x_44:
[----:B---3--:R-:W-:-:S07]  /*6990*/  MOV R0, UR5 ;  /* 0x0000000500007c02 */ /* 0x008fce0008000f00 */
.L_x_118:
[----:B-1----:R1:W2:Y:S02]  /*69a0*/  SYNCS.PHASECHK.TRANS64.TRYWAIT P0, [R0+URZ], R3 ;  /* 0x00000003000075a7 */ /* 0x0022a400080011ff */
[----:B--2---:R-:W-:Y:S05]  /*69b0*/  @!P0 NANOSLEEP.SYNCS 0x989680 ;  /* 0x009896800000895d */ /* 0x004fea0003900000 */
[----:B------:R-:W2:Y:S02]  /*69c0*/  @!P0 SYNCS.PHASECHK.TRANS64 P0, [R0+URZ], R3 ;  /* 0x00000003000085a7 */ /* 0x000ea400080010ff */
[----:B--2---:R-:W-:Y:S05]  /*69d0*/  @!P0 BRA `(.L_x_118) ;  /* 0xfffffffc00f08947 */ /* 0x004fea000383ffff */
[----:B------:R-:W-:Y:S05]  /*69e0*/  BRA `(.L_x_119) ;  /* 0xffffffbc00207947 */ /* 0x000fea000383ffff */
.L_x_47:
[----:B-1----:R1:W2:Y:S02]  /*69f0*/  SYNCS.PHASECHK.TRANS64.TRYWAIT P0, [R0+URZ+0xb0], R5 ;  /* 0x0000b005000075a7 */ /* 0x0022a400080011ff */
[----:B--2---:R-:W-:Y:S05]  /*6a00*/  @!P0 NANOSLEEP.SYNCS 0x989680 ;  /* 0x009896800000895d */ /* 0x004fea0003900000 */
[----:B------:R-:W2:Y:S02]  /*6a10*/  @!P0 SYNCS.PHASECHK.TRANS64 P0, [R0+URZ+0xb0], R5 ;  /* 0x0000b005000085a7 */ /* 0x000ea400080010ff */
[----:B--2---:R-:W-:Y:S05]  /*6a20*/  @!P0 BRA `(.L_x_47) ;  /* 0xfffffffc00f08947 */ /* 0x004fea000383ffff */
[----:B------:R-:W-:Y:S05]  /*6a30*/  BRA `(.L_x_120) ;  /* 0xffffffbc00807947 */ /* 0x000fea000383ffff */
.L_x_48:
[----:B------:R-:W-:-:S07]  /*6a40*/  MOV R0, UR5 ;  /* 0x0000000500007c02 */ /* 0x000fce0008000f00 */
.L_x_121:
[----:B-1----:R1:W2:Y:S02]  /*6a50*/  SYNCS.PHASECHK.TRANS64.TRYWAIT P0, [R0+URZ+0x60], R7 ;  /* 0x00006007000075a7 */ /* 0x0022a400080011ff */
[----:B--2---:R-:W-:Y:S05]  /*6a60*/  @!P0 NANOSLEEP.SYNCS 0x989680 ;  /* 0x009896800000895d */ /* 0x004fea0003900000 */
[----:B------:R-:W2:Y:S02]  /*6a70*/  @!P0 SYNCS.PHASECHK.TRANS64 P0, [R0+URZ+0x60], R7 ;  /* 0x00006007000085a7 */ /* 0x000ea400080010ff */
[----:B--2---:R-:W-:Y:S05]  /*6a80*/  @!P0 BRA `(.L_x_121) ;  /* 0xfffffffc00f08947 */ /* 0x004fea000383ffff */
[----:B------:R-:W-:Y:S05]  /*6a90*/  BRA `(.L_x_122) ;  /* 0xffffffbc00907947 */ /* 0x000fea000383ffff */
.L_x_49:
[----:B-1----:R1:W2:Y:S02]  /*6aa0*/  SYNCS.PHASECHK.TRANS64.TRYWAIT P1, [R0+URZ+0x50], R5 ;  /* 0x00005005000075a7 */ /* 0x0022a400080211ff */
[----:B--2---:R-:W-:Y:S05]  /*6ab0*/  @!P1 NANOSLEEP.SYNCS 0x989680 ;  /* 0x009896800000995d */ /* 0x004fea0003900000 */
[----:B------:R-:W2:Y:S02]  /*6ac0*/  @!P1 SYNCS.PHASECHK.TRANS64 P1, [R0+URZ+0x50], R5 ;  /* 0x00005005000095a7 */ /* 0x000ea400080210ff */
[----:B--2---:R-:W-:Y:S05]  /*6ad0*/  @!P1 BRA `(.L_x_49) ;  /* 0xfffffffc00f09947 */ /* 0x004fea000383ffff */
[----:B------:R-:W-:Y:S05]  /*6ae0*/  BRA `(.L_x_123) ;  /* 0xffffffbc00c07947 */ /* 0x000fea000383ffff */
.L_x_52:
[----:B------:R-:W-:-:S07]  /*6af0*/  MOV R0, UR5 ;  /* 0x0000000500007c02 */ /* 0x000fce0008000f00 */
.L_x_124:
[----:B-1----:R1:W2:Y:S02]  /*6b00*/  SYNCS.PHASECHK.TRANS64.TRYWAIT P0, [R0+URZ+0x60], R3 ;  /* 0x00006003000075a7 */ /* 0x0022a400080011ff */
[----:B--2---:R-:W-:Y:S05]  /*6b10*/  @!P0 NANOSLEEP.SYNCS 0x989680 ;  /* 0x009896800000895d */ /* 0x004fea0003900000 */
[----:B------:R-:W2:Y:S02]  /*6b20*/  @!P0 SYNCS.PHASECHK.TRANS64 P0, [R0+URZ+0x60], R3 ;  /* 0x00006003000085a7 */ /* 0x000ea400080010ff */
[----:B--2---:R-:W-:Y:S05]  /*6b30*/  @!P0 BRA `(.L_x_124) ;  /* 0xfffffffc00f08947 */ /* 0x004fea000383ffff */
[----:B------:R-:W-:Y:S05]  /*6b40*/  BRA `(.L_x_51) ;  /* 0xffffffc000147947 */ /* 0x000fea000383ffff */
.L_x_61:
[----:B-1----:R-:W-:-:S04]  /*6b50*/  MOV R4, UR6 ;  /* 0x0000000600047c02 */ /* 0x002fc80008000f00 */
[----:B------:R1:W2:Y:S03]  /*6b60*/  SYNCS.PHASECHK.TRANS64.TRYWAIT P0, [R4+URZ+0x8], R5 ;  /* 0x00000805040075a7 */ /* 0x0002a600080011ff */
[----:B--2---:R-:W-:Y:S05]  /*6b70*/  @!P0 NANOSLEEP.SYNCS 0x989680 ;  /* 0x009896800000895d */ /* 0x004fea0003900000 */
[----:B------:R-:W2:Y:S02]  /*6b80*/  @!P0 SYNCS.PHASECHK.TRANS64 P0, [R4+URZ+0x8], R5 ;  /* 0x00000805040085a7 */ /* 0x000ea400080010ff */
[----:B--2---:R-:W-:Y:S05]  /*6b90*/  @!P0 BRA `(.L_x_61) ;  /* 0xfffffffc00ec8947 */ /* 0x004fea000383ffff */
[----:B------:R-:W-:Y:S05]  /*6ba0*/  BRA `(.L_x_60) ;  /* 0xffffffc000c87947 */ /* 0x000fea000383ffff */
.L_x_63:
[----:B------:R-:W-:Y:S01]  /*6bb0*/  BSSY B0, `(.L_x_125) ;  /* 0x0000006000007945 */ /* 0x000fe20003800000 */
[----:B------:R-:W-:-:S07]  /*6bc0*/  MOV R15, 0xffffffff ;  /* 0xffffffff000f7802 */ /* 0x000fce0000000f00 */
[----:B-1---5:R-:W-:Y:S05]  /*6bd0*/  WARPSYNC.COLLECTIVE R15, `(.L_x_126) ;  /* 0x000000000f0c7348 */ /* 0x022fea0003c00000 */
[----:B------:R-:W-:Y:S02]  /*6be0*/  ELECT P6, UR79, PT ;  /* 0x00000000004f782f */ /* 0x000fe400038c0000 */
[----:B------:R-:W-:Y:S01]  /*6bf0*/  MOV R14, UR79 ;  /* 0x0000004f000e7c02 */ /* 0x000fe20008000f00 */
[----:B-1---5:R-:W-:Y:S10]  /*6c00*/  ENDCOLLECTIVE ;  /* 0x000000000000791b */ /* 0x022ff40003800000 */
.L_x_126:
[----:B------:R-:W-:Y:S05]  /*6c10*/  BSYNC B0 ;  /* 0x0000000000007941 */ /* 0x000fea0003800000 */
.L_x_125:
[----:B------:R-:W-:Y:S05]  /*6c20*/  BRA `(.L_x_127) ;  /* 0xffffffc000f87947 */ /* 0x000fea000383ffff */
.L_x_65:
[----:B-1----:R-:W-:-:S04]  /*6c30*/  MOV R2, UR6 ;  /* 0x0000000600027c02 */ /* 0x002fc80008000f00 */
[----:B------:R1:W2:Y:S03]  /*6c40*/  SYNCS.PHASECHK.TRANS64.TRYWAIT P0, [R2+URZ+0x8], R3 ;  /* 0x00000803020075a7 */ /* 0x0002a600080011ff */
[----:B--2---:R-:W-:Y:S05]  /*6c50*/  @!P0 NANOSLEEP.SYNCS 0x989680 ;  /* 0x009896800000895d */ /* 0x004fea0003900000 */
[----:B------:R-:W2:Y:S02]  /*6c60*/  @!P0 SYNCS.PHASECHK.TRANS64 P0, [R2+URZ+0x8], R3 ;  /* 0x00000803020085a7 */ /* 0x000ea400080010ff */
[----:B--2---:R-:W-:Y:S05]  /*6c70*/  @!P0 BRA `(.L_x_65) ;  /* 0xfffffffc00ec8947 */ /* 0x004fea000383ffff */
[----:B------:R-:W-:Y:S05]  /*6c80*/  BRA `(.L_x_64) ;  /* 0xffffffc000fc7947 */ /* 0x000fea000383ffff */
.L_x_66:
[----:B-1----:R1:W2:Y:S02]  /*6c90*/  SYNCS.PHASECHK.TRANS64.TRYWAIT P0, [R0+URZ+0x50], R5 ;  /* 0x00005005000075a7 */ /* 0x0022a400080011ff */
[----:B--2---:R-:W-:Y:S05]  /*6ca0*/  @!P0 NANOSLEEP.SYNCS 0x989680 ;  /* 0x009896800000895d */ /* 0x004fea0003900000 */
[----:B------:R-:W2:Y:S02]  /*6cb0*/  @!P0 SYNCS.PHASECHK.TRANS64 P0, [R0+URZ+0x50], R5 ;  /* 0x00005005000085a7 */ /* 0x000ea400080010ff */
[----:B--2---:R-:W-:Y:S05]  /*6cc0*/  @!P0 BRA `(.L_x_66) ;  /* 0xfffffffc00f08947 */ /* 0x004fea000383ffff */
[----:B------:R-:W-:Y:S05]  /*6cd0*/  BRA `(.L_x_128) ;  /* 0xffffffc400e87947 */ /* 0x000fea000383ffff */
.L_x_68:
[----:B------:R-:W-:-:S07]  /*6ce0*/  MOV R0, UR9 ;  /* 0x0000000900007c02 */ /* 0x000fce0008000f00 */
.L_x_129:
[----:B-1----:R1:W2:Y:S02]  /*6cf0*/  SYNCS.PHASECHK.TRANS64.TRYWAIT P0, [R0+URZ+0x90], R5 ;  /* 0x00009005000075a7 */ /* 0x0022a400080011ff */
[----:B--2---:R-:W-:Y:S05]  /*6d00*/  @!P0 NANOSLEEP.SYNCS 0x989680 ;  /* 0x009896800000895d */ /* 0x004fea0003900000 */
[----:B------:R-:W2:Y:S02]  /*6d10*/  @!P0 SYNCS.PHASECHK.TRANS64 P0, [R0+URZ+0x90], R5 ;  /* 0x00009005000085a7 */ /* 0x000ea400080010ff */
[----:B--2---:R-:W-:Y:S05]  /*6d20*/  @!P0 BRA `(.L_x_129) ;  /* 0xfffffffc00f08947 */ /* 0x004fea000383ffff */
[----:B------:R-:W-:Y:S05]  /*6d30*/  BRA `(.L_x_130) ;  /* 0xffffffc800347947 */ /* 0x000fea000383ffff */
.L_x_71:
[----:B------:R-:W-:Y:S07]  /*6d40*/  MOV R0, UR8 ;  /* 0x0000000800007c02 */ /* 0x000fee0008000f00 */
.L_x_131:
[----:B-1----:R1:W2:Y:S02]  /*6d50*/  SYNCS.PHASECHK.TRANS64.TRYWAIT P0, [R0+URZ], R5 ;  /* 0x00000005000075a7 */ /* 0x0022a400080011ff */
[----:B--2---:R-:W-:Y:S05]  /*6d60*/  @!P0 NANOSLEEP.SYNCS 0x989680 ;  /* 0x009896800000895d */ /* 0x004fea0003900000 */
[----:B------:R-:W2:Y:S02]  /*6d70*/  @!P0 SYNCS.PHASECHK.TRANS64 P0, [R0+URZ], R5 ;  /* 0x00000005000085a7 */ /* 0x000ea400080010ff */
[----:B--2---:R-:W-:Y:S05]  /*6d80*/  @!P0 BRA `(.L_x_131) ;  /* 0xfffffffc00f08947 */ /* 0x004fea000383ffff */
[----:B------:R-:W-:Y:S05]  /*6d90*/  BRA `(.L_x_70) ;  /* 0xffffffc800487947 */ /* 0x000fea000383ffff */
.L_x_75:
[----:B-1----:R-:W-:-:S07]  /*6da0*/  MOV R0, UR8 ;  /* 0x0000000800007c02 */ /* 0x002fce0008000f00 */
.L_x_132:
[----:B-1----:R1:W2:Y:S02]  /*6db0*/  SYNCS.PHASECHK.TRANS64.TRYWAIT P0, [R0+URZ], R3 ;  /* 0x00000003000075a7 */ /* 0x0022a400080011ff */
[----:B--2---:R-:W-:Y:S05]  /*6dc0*/  @!P0 NANOSLEEP.SYNCS 0x989680 ;  /* 0x009896800000895d */ /* 0x004fea0003900000 */
[----:B------:R-:W2:Y:S02]  /*6dd0*/  @!P0 SYNCS.PHASECHK.TRANS64 P0, [R0+URZ], R3 ;  /* 0x00000003000085a7 */ /* 0x000ea400080010ff */
[----:B--2---:R-:W-:Y:S05]  /*6de0*/  @!P0 BRA `(.L_x_132) ;  /* 0xfffffffc00f08947 */ /* 0x004fea000383ffff */
[----:B------:R-:W-:Y:S05]  /*6df0*/  BRA `(.L_x_133) ;  /* 0xffffffcc003c7947 */ /* 0x000fea000383ffff */
.L_x_76:
[----:B------:R-:W-:-:S07]  /*6e00*/  MOV R0, UR8 ;  /* 0x0000000800007c02 */ /* 0x000fce0008000f00 */
.L_x_134:
[----:B-1----:R1:W2:Y:S02]  /*6e10*/  SYNCS.PHASECHK.TRANS64.TRYWAIT P0, [R0+URZ], R3 ;  /* 0x00000003000075a7 */ /* 0x0022a400080011ff */
[----:B--2---:R-:W-:Y:S05]  /*6e20*/  @!P0 NANOSLEEP.SYNCS 0x989680 ;  /* 0x009896800000895d */ /* 0x004fea0003900000 */
[----:B------:R-:W2:Y:S02]  /*6e30*/  @!P0 SYNCS.PHASECHK.TRANS64 P0, [R0+URZ], R3 ;  /* 0x00000003000085a7 */ /* 0x000ea400080010ff */
[----:B--2---:R-:W-:Y:S05]  /*6e40*/  @!P0 BRA `(.L_x_134) ;  /* 0xfffffffc00f08947 */ /* 0x004fea000383ffff */
[----:B------:R-:W-:Y:S05]  /*6e50*/  BRA `(.L_x_135) ;  /* 0xffffffcc00487947 */ /* 0x000fea000383ffff */
.L_x_77:
[----:B------:R-:W-:-:S07]  /*6e60*/  MOV R0, UR8 ;  /* 0x0000000800007c02 */ /* 0x000fce0008000f00 */
.L_x_136:
[----:B-1----:R1:W2:Y:S02]  /*6e70*/  SYNCS.PHASECHK.TRANS64.TRYWAIT P0, [R0+URZ], R3 ;  /* 0x00000003000075a7 */ /* 0x0022a400080011ff */
[----:B--2---:R-:W-:Y:S05]  /*6e80*/  @!P0 NANOSLEEP.SYNCS 0x989680 ;  /* 0x009896800000895d */ /* 0x004fea0003900000 */
[----:B------:R-:W2:Y:S02]  /*6e90*/  @!P0 SYNCS.PHASECHK.TRANS64 P0, [R0+URZ], R3 ;  /* 0x00000003000085a7 */ /* 0x000ea400080010ff */
[----:B--2---:R-:W-:Y:S05]  /*6ea0*/  @!P0 BRA `(.L_x_136) ;  /* 0xfffffffc00f08947 */ /* 0x004fea000383ffff */
[----:B------:R-:W-:Y:S05]  /*6eb0*/  BRA `(.L_x_137) ;  /* 0xffffffcc00547947 */ /* 0x000fea000383ffff */
.L_x_80:
[----:B------:R-:W-:-:S07]  /*6ec0*/  MOV R0, UR7 ;  /* 0x0000000700007c02 */ /* 0x000fce0008000f00 */
.L_x_138:
[----:B-1----:R1:W2:Y:S02]  /*6ed0*/  SYNCS.PHASECHK.TRANS64.TRYWAIT P1, [R0+URZ+0xd0], R3 ;  /* 0x0000d003000075a7 */ /* 0x0022a400080211ff */
[----:B--2---:R-:W-:Y:S05]  /*6ee0*/  @!P1 NANOSLEEP.SYNCS 0x989680 ;  /* 0x009896800000995d */ /* 0x004fea0003900000 */
[----:B------:R-:W2:Y:S02]  /*6ef0*/  @!P1 SYNCS.PHASECHK.TRANS64 P1, [R0+URZ+0xd0], R3 ;  /* 0x0000d003000095a7 */ /* 0x000ea400080210ff */
[----:B--2---:R-:W-:Y:S05]  /*6f00*/  @!P1 BRA `(.L_x_138) ;  /* 0xfffffffc00f09947 */ /* 0x004fea000383ffff */
[----:B------:R-:W-:Y:S05]  /*6f10*/  BRA `(.L_x_139) ;  /* 0xffffffcc00a07947 */ /* 0x000fea000383ffff */
.L_x_85:
[----:B--2---:R2:W4:Y:S02]  /*6f20*/  SYNCS.PHASECHK.TRANS64.TRYWAIT P0, [R0+URZ+0x50], R3 ;  /* 0x00005003000075a7 */ /* 0x00452400080011ff */
[----:B----4-:R-:W-:Y:S05]  /*6f30*/  @!P0 NANOSLEEP.SYNCS 0x989680 ;  /* 0x009896800000895d */ /* 0x010fea0003900000 */
[----:B------:R-:W4:Y:S02]  /*6f40*/  @!P0 SYNCS.PHASECHK.TRANS64 P0, [R0+URZ+0x50], R3 ;  /* 0x00005003000085a7 */ /* 0x000f2400080010ff */
[----:B----4-:R-:W-:Y:S05]  /*6f50*/  @!P0 BRA `(.L_x_85) ;  /* 0xfffffffc00f08947 */ /* 0x010fea000383ffff */
[----:B------:R-:W-:Y:S05]  /*6f60*/  BRA `(.L_x_140) ;  /* 0xffffffd000a47947 */ /* 0x000fea000383ffff */
.L_x_88:
[----:B------:R-:W-:Y:S07]  /*6f70*/  MOV R0, UR6 ;  /* 0x0000000600007c02 */ /* 0x000fee0008000f00 */
.L_x_141:
[----:B--2---:R2:W4:Y:S02]  /*6f80*/  SYNCS.PHASECHK.TRANS64.TRYWAIT P0, [R0+URZ+0x48], R3 ;  /* 0x00004803000075a7 */ /* 0x00452400080011ff */
[----:B----4-:R-:W-:Y:S05]  /*6f90*/  @!P0 NANOSLEEP.SYNCS 0x989680 ;  /* 0x009896800000895d */ /* 0x010fea0003900000 */
[----:B------:R-:W4:Y:S02]  /*6fa0*/  @!P0 SYNCS.PHASECHK.TRANS64 P0, [R0+URZ+0x48], R3 ;  /* 0x00004803000085a7 */ /* 0x000f2400080010ff */
[----:B----4-:R-:W-:Y:S05]  /*6fb0*/  @!P0 BRA `(.L_x_141) ;  /* 0xfffffffc00f08947 */ /* 0x010fea000383ffff */
[----:B------:R-:W-:Y:S05]  /*6fc0*/  BRA `(.L_x_87) ;  /* 0xffffffd400907947 */ /* 0x000fea000383ffff */
.L_x_91:
[----:B------:R-:W-:Y:S07]  /*6fd0*/  MOV R3, UR6 ;  /* 0x0000000600037c02 */ /* 0x000fee0008000f00 */
.L_x_142:
[----:B-1----:R1:W2:Y:S02]  /*6fe0*/  SYNCS.PHASECHK.TRANS64.TRYWAIT P2, [R3+URZ+0x38], R26 ;  /* 0x0000381a030075a7 */ /* 0x0022a400080411ff */
[----:B--2---:R-:W-:Y:S05]  /*6ff0*/  @!P2 NANOSLEEP.SYNCS 0x989680 ;  /* 0x009896800000a95d */ /* 0x004fea0003900000 */
[----:B------:R-:W2:Y:S02]  /*7000*/  @!P2 SYNCS.PHASECHK.TRANS64 P2, [R3+URZ+0x38], R26 ;  /* 0x0000381a0300a5a7 */ /* 0x000ea400080410ff */
[----:B--2---:R-:W-:Y:S05]  /*7010*/  @!P2 BRA `(.L_x_142) ;  /* 0xfffffffc00f0a947 */ /* 0x004fea000383ffff */
[----:B------:R-:W-:Y:S05]  /*7020*/  BRA `(.L_x_143) ;  /* 0xffffffd800247947 */ /* 0x000fea000383ffff */
.L_x_94:
[----:B--2---:R2:W3:Y:S02]  /*7030*/  SYNCS.PHASECHK.TRANS64.TRYWAIT P0, [R0+URZ+0x50], R3 ;  /* 0x00005003000075a7 */ /* 0x0044e400080011ff */
[----:B---3--:R-:W-:Y:S05]  /*7040*/  @!P0 NANOSLEEP.SYNCS 0x989680 ;  /* 0x009896800000895d */ /* 0x008fea0003900000 */
[----:B------:R-:W3:Y:S02]  /*7050*/  @!P0 SYNCS.PHASECHK.TRANS64 P0, [R0+URZ+0x50], R3 ;  /* 0x00005003000085a7 */ /* 0x000ee400080010ff */
[----:B---3--:R-:W-:Y:S05]  /*7060*/  @!P0 BRA `(.L_x_94) ;  /* 0xfffffffc00f08947 */ /* 0x008fea000383ffff */
[----:B------:R-:W-:Y:S05]  /*7070*/  BRA `(.L_x_144) ;  /* 0xffffffdc00847947 */ /* 0x000fea000383ffff */
.L_x_105:
[----:B-1----:R-:W-:Y:S04]  /*7080*/  MOV R0, UR43 ;  /* 0x0000002b00007c02 */ /* 0x002fe80008000f00 */
[----:B------:R1:W2:Y:S03]  /*7090*/  SYNCS.PHASECHK.TRANS64.TRYWAIT P1, [R0+URZ+0x30], R3 ;  /* 0x00003003000075a7 */ /* 0x0002a600080211ff */
[----:B--2---:R-:W-:Y:S05]  /*70a0*/  @!P1 NANOSLEEP.SYNCS 0x989680 ;  /* 0x009896800000995d */ /* 0x004fea0003900000 */
[----:B------:R-:W2:Y:S02]  /*70b0*/  @!P1 SYNCS.PHASECHK.TRANS64 P1, [R0+URZ+0x30], R3 ;  /* 0x00003003000095a7 */ /* 0x000ea400080210ff */
[----:B--2---:R-:W-:Y:S05]  /*70c0*/  @!P1 BRA `(.L_x_105) ;  /* 0xfffffffc00ec9947 */ /* 0x004fea000383ffff */
[----:B------:R-:W-:Y:S05]  /*70d0*/  BRA `(.L_x_104) ;  /* 0xffffffe800647947 */ /* 0x000fea000383ffff */
.L_x_107:
[----:B------:R1:W1:Y:S02]  /*70e0*/  SYNCS.PHASECHK.TRANS64.TRYWAIT P1, [R113+URZ+0x70], R2 ;  /* 0x00007002710075a7 */ /* 0x00026400080211ff */
[----:B-1----:R-:W-:Y:S05]  /*70f0*/  @!P1 NANOSLEEP.SYNCS 0x989680 ;  /* 0x009896800000995d */ /* 0x002fea0003900000 */
[----:B------:R-:W1:Y:S02]  /*7100*/  @!P1 SYNCS.PHASECHK.TRANS64 P1, [R113+URZ+0x70], R2 ;  /* 0x00007002710095a7 */ /* 0x000e6400080210ff */
[----:B-1----:R-:W-:Y:S05]  /*7110*/  @!P1 BRA `(.L_x_107) ;  /* 0xfffffffc00f09947 */ /* 0x002fea000383ffff */
[----:B------:R-:W-:Y:S05]  /*7120*/  BRA `(.L_x_106) ;  /* 0xffffffe800a07947 */ /* 0x000fea000383ffff */
        .weak           $__internal_0_$__cuda_sm10x_tcgen05_guardrail_trap_col_being_dealloced_not_returned_by_alloc
        .type           $__internal_0_$__cuda_sm10x_tcgen05_guardrail_trap_col_being_dealloced_not_returned_by_alloc,@function
        .size           $__internal_0_$__cuda_sm10x_tcgen05_guardrail_trap_col_being_dealloced_not_returned_by_alloc,($__internal_1_$__cuda_sm10x_tcgen05_guardrail_trap_phase_invalid_during_alloc - $__internal_0_$__cuda_sm10x_tcgen05_guardrail_trap_col_being_dealloced_not_returned_by_alloc)
$__internal_0_$__cuda_sm10x_tcgen05_guardrail_trap_col_being_dealloced_not_returned_by_alloc:
[----:B------:R-:W-:Y:S05]  /*7130*/  BPT.TRAP 0x1 ;  /* 0x000000040000795c */ /* 0x000fea0000300000 */
[----:B------:R-:W-:-:S04]  /*7140*/  HFMA2 R3, -RZ, RZ, 0, 0 ;  /* 0x00000000ff037431 */ /* 0x000fc800000001ff */
[----:B------:R-:W-:Y:S05]  /*7150*/  RET.REL.NODEC R2 `(_ZN7cutlass13device_kernelINS_4gemm6kernel13GemmUniversalIN4cute5tupleIJiiiiEEENS1_10collective13CollectiveMmaINS1_35MainloopSm100TmaUmmaWarpSpecializedILi3ELi2ELi4ENS5_IJNS4_1CILi2EEENSA_ILi1EEESC_EEEEENS5_IJNSA_ILi128EEENSA_ILi64EEESF_EEENS_12float_e5m2_tENS5_IJlSC_lEEESI_SJ_NS4_8TiledMMAINS4_8MMA_AtomIJNS4_10MMA_TraitsINS4_25SM100_MMA_F8F6F4_2x1SM_SSEJSI_SI_fSF_SG_NS4_17integral_constantINS4_4UMMA5MajorELSQ_0EEESR_NSO_INSP_7ScaleInELSS_0EEEST_EEEEEENS4_6LayoutINS5_IJSC_SC_SC_EEENS5_IJNSA_ILi0EEESY_SY_EEEEENS5_IJNS4_10UnderscoreES11_S11_EEEEENS4_18SM100_TMA_2SM_LOADENS4_14ComposedLayoutINS4_7SwizzleILi3ELi4ELi3EEENS4_18smem_ptr_flag_bitsILi8EEENSW_INS5_IJNSA_ILi8EEESF_EEENS5_IJSF_SC_EEEEEEEvNS4_8identityES14_S1E_vS1F_EENS_8epilogue10collective18CollectiveEpilogueINS1H_23Sm100TmaWarpSpecializedILi1ELi1ELi32ELb0ELb0EEEJNS5_IJSG_SG_SF_EEENS5_IJNSW_ISG_SC_EES1N_EEESI_SJ_SI_SJ_NS1H_6fusion15FusionCallbacksIS1L_NS1P_17LinearCombinationISI_fSI_fLNS_15FloatRoundStyleE2EEES1M_S1O_JEEENS4_5SM1004TMEM4LOAD26SM100_TMEM_LOAD_32dp32b32xENS4_13SM90_TMA_LOADENS15_INS16_ILi2ELi4ELi3EEES19_NSW_INS5_IJS1A_SG_EEENS5_IJSG_SC_EEEEEEENS4_39AutoVectorizingCopyWithAssumedAlignmentILi128EEENS4_14SM90_TMA_STOREES24_S26_S26_EEEvvEEEEvNT_6ParamsE) ;  /* 0xffffff8c02a87950 */ /* 0x000fea0003c3ffff */
        .weak           $__internal_1_$__cuda_sm10x_tcgen05_guardrail_trap_phase_invalid_during_alloc
        .type           $__internal_1_$__cuda_sm10x_tcgen05_guardrail_trap_phase_invalid_during_alloc,@function
        .size           $__internal_1_$__cuda_sm10x_tcgen05_guardrail_trap_phase_invalid_during_alloc,($__internal_2_$__cuda_sm10x_tcgen05_guardrail_trap_unallocated_columns_being_dealloced - $__internal_1_$__cuda_sm10x_tcgen05_guardrail_trap_phase_invalid_during_alloc)
$__internal_1_$__cuda_sm10x_tcgen05_guardrail_trap_phase_invalid_during_alloc:
[----:B------:R-:W-:Y:S05]  /*7160*/  BPT.TRAP 0x1 ;  /* 0x000000040000795c */ /* 0x000fea0000300000 */
[----:B------:R-:W-:-:S04]  /*7170*/  MOV R3, 0x0 ;  /* 0x0000000000037802 */ /* 0x000fc80000000f00 */
[----:B------:R-:W-:Y:S05]  /*7180*/  RET.REL.NODEC R2 `(_ZN7cutlass13device_kernelINS_4gemm6kernel13GemmUniversalIN4cute5tupleIJiiiiEEENS1_10collective13CollectiveMmaINS1_35MainloopSm100TmaUmmaWarpSpecializedILi3ELi2ELi4ENS5_IJNS4_1CILi2EEENSA_ILi1EEESC_EEEEENS5_IJNSA_ILi128EEENSA_ILi64EEESF_EEENS_12float_e5m2_tENS5_IJlSC_lEEESI_SJ_NS4_8TiledMMAINS4_8MMA_AtomIJNS4_10MMA_TraitsINS4_25SM100_MMA_F8F6F4_2x1SM_SSEJSI_SI_fSF_SG_NS4_17integral_constantINS4_4UMMA5MajorELSQ_0EEESR_NSO_INSP_7ScaleInELSS_0EEEST_EEEEEENS4_6LayoutINS5_IJSC_SC_SC_EEENS5_IJNSA_ILi0EEESY_SY_EEEEENS5_IJNS4_10UnderscoreES11_S11_EEEEENS4_18SM100_TMA_2SM_LOADENS4_14ComposedLayoutINS4_7SwizzleILi3ELi4ELi3EEENS4_18smem_ptr_flag_bitsILi8EEENSW_INS5_IJNSA_ILi8EEESF_EEENS5_IJSF_SC_EEEEEEEvNS4_8identityES14_S1E_vS1F_EENS_8epilogue10collective18CollectiveEpilogueINS1H_23Sm100TmaWarpSpecializedILi1ELi1ELi32ELb0ELb0EEEJNS5_IJSG_SG_SF_EEENS5_IJNSW_ISG_SC_EES1N_EEESI_SJ_SI_SJ_NS1H_6fusion15FusionCallbacksIS1L_NS1P_17LinearCombinationISI_fSI_fLNS_15FloatRoundStyleE2EEES1M_S1O_JEEENS4_5SM1004TMEM4LOAD26SM100_TMEM_LOAD_32dp32b32xENS4_13SM90_TMA_LOADENS15_INS16_ILi2ELi4ELi3EEES19_NSW_INS5_IJS1A_SG_EEENS5_IJSG_SC_EEEEEEENS4_39AutoVectorizingCopyWithAssumedAlignmentILi128EEENS4_14SM90_TMA_STOREES24_S26_S26_EEEvvEEEEvNT_6ParamsE) ;  /* 0xffffff8c029c7950 */ /* 0x000fea0003c3ffff */
        .weak           $__internal_2_$__cuda_sm10x_tcgen05_guardrail_trap_unallocated_columns_being_dealloced
        .type           $__internal_2_$__cuda_sm10x_tcgen05_guardrail_trap_unallocated_columns_being_dealloced,@function
        .size           $__internal_2_$__cuda_sm10x_tcgen05_guardrail_trap_unallocated_columns_being_dealloced,(.L_x_146 - $__internal_2_$__cuda_sm10x_tcgen05_guardrail_trap_unallocated_columns_being_dealloced)
$__internal_2_$__cuda_sm10x_tcgen05_guardrail_trap_unallocated_columns_being_dealloced:
[----:B------:R-:W-:Y:S05]  /*7190*/  BPT.TRAP 0x1 ;  /* 0x000000040000795c */ /* 0x000fea0000300000 */
[----:B------:R-:W-:-:S04]  /*71a0*/  HFMA2 R3, -RZ, RZ, 0, 0 ;  /* 0x00000000ff037431 */ /* 0x000fc800000001ff */
[----:B------:R-:W-:Y:S05]  /*71b0*/  RET.REL.NODEC R2 `(_ZN7cutlass13device_kernelINS_4gemm6kernel13GemmUniversalIN4cute5tupleIJiiiiEEENS1_10collective13CollectiveMmaINS1_35MainloopSm100TmaUmmaWarpSpecializedILi3ELi2ELi4ENS5_IJNS4_1CILi2EEENSA_ILi1EEESC_EEEEENS5_IJNSA_ILi128EEENSA_ILi64EEESF_EEENS_12float_e5m2_tENS5_IJlSC_lEEESI_SJ_NS4_8TiledMMAINS4_8MMA_AtomIJNS4_10MMA_TraitsINS4_25SM100_MMA_F8F6F4_2x1SM_SSEJSI_SI_fSF_SG_NS4_17integral_constantINS4_4UMMA5MajorELSQ_0EEESR_NSO_INSP_7ScaleInELSS_0EEEST_EEEEEENS4_6LayoutINS5_IJSC_SC_SC_EEENS5_IJNSA_ILi0EEESY_SY_EEEEENS5_IJNS4_10UnderscoreES11_S11_EEEEENS4_18SM100_TMA_2SM_LOADENS4_14ComposedLayoutINS4_7SwizzleILi3ELi4ELi3EEENS4_18smem_ptr_flag_bitsILi8EEENSW_INS5_IJNSA_ILi8EEESF_EEENS5_IJSF_SC_EEEEEEEvNS4_8identityES14_S1E_vS1F_EENS_8epilogue10collective18CollectiveEpilogueINS1H_23Sm100TmaWarpSpecializedILi1ELi1ELi32ELb0ELb0EEEJNS5_IJSG_SG_SF_EEENS5_IJNSW_ISG_SC_EES1N_EEESI_SJ_SI_SJ_NS1H_6fusion15FusionCallbacksIS1L_NS1P_17LinearCombinationISI_fSI_fLNS_15FloatRoundStyleE2EEES1M_S1O_JEEENS4_5SM1004TMEM4LOAD26SM100_TMEM_LOAD_32dp32b32xENS4_13SM90_TMA_LOADENS15_INS16_ILi2ELi4ELi3EEES19_NSW_INS5_IJS1A_SG_EEENS5_IJSG_SC_EEEEEEENS4_39AutoVectorizingCopyWithAssumedAlignmentILi128EEENS4_14SM90_TMA_STOREES24_S26_S26_EEEvvEEEEvNT_6ParamsE) ;  /* 0xffffff8c02907950 */ /* 0x000fea0003c3ffff */
.L_x_145:
[----:B------:R-:W-:-:S00]  /*71c0*/  BRA `(.L_x_145) ;  /* 0xfffffffc00fc7947 */ /* 0x000fc0000383ffff */
[----:B------:R-:W-:-:S00]  /*71d0*/  NOP ;  /* 0x0000000000007918 */ /* 0x000fc00000000000 */
        /* <DEDUP_REMOVED lines=10> */
.L_x_146:


//--------------------- .nv.global.init           --------------------------
	.section	.nv.global.init,"aw",@progbits
.nv.global.init:
	.type		$str$27,@object
	.size		$str$27,($str$28 - $str$27)
$str$27:
        /*0000*/ 	.byte	0x28, 0x61, 0x64, 0x64, 0x72, 0x65, 0x73, 0x73, 0x20, 0x26, 0x20, 0x6d, 0x61, 0x73, 0x6b, 0x29
        /*0010*/ 	.byte	0x20, 0x3d, 0x3d, 0x20, 0x30, 0x00
	.type		$str$28,@object
	.size		$str$28,($str$26 - $str$28)
$str$28:
        /*0016*/ 	.byte	0x2f, 0x74, 0x6d, 0x70, 0x2f, 0x63, 0x75, 0x74, 0x6c, 0x61, 0x73, 0x73, 0x5f, 0x73, 0x77, 0x65
        /*0026*/ 	.byte	0x65, 0x70, 0x5f, 0x73, 0x72, 0x63, 0x2f, 0x69, 0x6e, 0x63, 0x6c, 0x75, 0x64, 0x65, 0x2f, 0x63
        /*0036*/ 	.byte	0x75, 0x74, 0x65, 0x2f, 0x70, 0x6f, 0x69, 0x6e, 0x74, 0x65, 0x72, 0x5f, 0x66, 0x6c, 0x61, 0x67
        /*0046*/ 	.byte	0x67, 0x65, 0x64, 0x2e, 0x68, 0x70, 0x70, 0x00
	.type		$str$26,@object
	.size		$str$26,($str$25 - $str$26)
$str$26:
        /*004e*/ 	.byte	0x2f, 0x74, 0x6d, 0x70, 0x2f, 0x63, 0x75, 0x74, 0x6c, 0x61, 0x73, 0x73, 0x5f, 0x73, 0x77, 0x65
        /*005e*/ 	.byte	0x65, 0x70, 0x5f, 0x73, 0x72, 0x63, 0x2f, 0x69, 0x6e, 0x63, 0x6c, 0x75, 0x64, 0x65, 0x2f, 0x63
        /*006e*/ 	.byte	0x75, 0x74, 0x65, 0x2f, 0x61, 0x74, 0x6f, 0x6d, 0x2f, 0x63, 0x6f, 0x70, 0x79, 0x5f, 0x74, 0x72
        /*007e*/ 	.byte	0x61, 0x69, 0x74, 0x73, 0x5f, 0x73, 0x6d, 0x31, 0x30, 0x30, 0x2e, 0x68, 0x70, 0x70, 0x00
	.type		$str$25,@object
	.size		$str$25,(__unnamed_1 - $str$25)
$str$25:
        /*008d*/ 	.byte	0x28, 0x28, 0x75, 0x69, 0x6e, 0x74, 0x33, 0x32, 0x5f, 0x74, 0x28, 0x74, 0x68, 0x72, 0x65, 0x61
        /*009d*/ 	.byte	0x64, 0x49, 0x64, 0x78, 0x2e, 0x78, 0x29, 0x20, 0x2f, 0x20, 0x33, 0x32, 0x29, 0x20, 0x25, 0x20
        /*00ad*/ 	.byte	0x34, 0x29, 0x20, 0x3d, 0x3d, 0x20, 0x28, 0x28, 0x28, 0x74, 0x6d, 0x65, 0x6d, 0x5f, 0x61, 0x64
        /*00bd*/ 	.byte	0x64, 0x72, 0x20, 0x3e, 0x3e, 0x20, 0x31, 0x36, 0x29, 0x20, 0x2f, 0x20, 0x33, 0x32, 0x29, 0x20
        /*00cd*/ 	.byte	0x25, 0x20, 0x34, 0x29, 0x00
	.type		__unnamed_1,@object
	.size		__unnamed_1,(__unnamed_2 - __unnamed_1)
__unnamed_1:
        /*00d2*/ 	.byte	0x61, 0x75, 0x74, 0x6f, 0x20, 0x63, 0x75, 0x74, 0x65, 0x3a, 0x3a, 0x61, 0x73, 0x5f, 0x70, 0x6f
        /* <DEDUP_REMOVED lines=24> */
        /*0262*/ 	.byte	0x3c, 0x34, 0x30, 0x39, 0x36, 0x3e, 0x3e, 0x3e, 0x3e, 0x5d, 0x00
	.type		__unnamed_2,@object
	.size		__unnamed_2,(.L_2 - __unnamed_2)
__unnamed_2:
        /* <DEDUP_REMOVED lines=40> */
        /*04ed*/ 	.byte	0x74, 0x65, 0x3a, 0x3a, 0x43, 0x3c, 0x30, 0x3e, 0x3e, 0x3e, 0x3e, 0x5d, 0x00
.L_2:


//--------------------- .nv.shared._ZN7cutlass13device_kernelINS_4gemm6kernel13GemmUniversalIN4cute5tupleIJiiiiEEENS1_10collective13CollectiveMmaINS1_35MainloopSm100TmaUmmaWarpSpecializedILi3ELi2ELi4ENS5_IJNS4_1CILi2EEENSA_ILi1EEESC_EEEEENS5_IJNSA_ILi128EEENSA_ILi64EEESF_EEENS_12float_e5m2_tENS5_IJlSC_lEEESI_SJ_NS4_8TiledMMAINS4_8MMA_AtomIJNS4_10MMA_TraitsINS4_25SM100_MMA_F8F6F4_2x1SM_SSEJSI_SI_fSF_SG_NS4_17integral_constantINS4_4UMMA5MajorELSQ_0EEESR_NSO_INSP_7ScaleInELSS_0EEEST_EEEEEENS4_6LayoutINS5_IJSC_SC_SC_EEENS5_IJNSA_ILi0EEESY_SY_EEEEENS5_IJNS4_10UnderscoreES11_S11_EEEEENS4_18SM100_TMA_2SM_LOADENS4_14ComposedLayoutINS4_7SwizzleILi3ELi4ELi3EEENS4_18smem_ptr_flag_bitsILi8EEENSW_INS5_IJNSA_ILi8EEESF_EEENS5_IJSF_SC_EEEEEEEvNS4_8identityES14_S1E_vS1F_EENS_8epilogue10collective18CollectiveEpilogueINS1H_23Sm100TmaWarpSpecializedILi1ELi1ELi32ELb0ELb0EEEJNS5_IJSG_SG_SF_EEENS5_IJNSW_ISG_SC_EES1N_EEESI_SJ_SI_SJ_NS1H_6fusion15FusionCallbacksIS1L_NS1P_17LinearCombinationISI_fSI_fLNS_15FloatRoundStyleE2EEES1M_S1O_JEEENS4_5SM1004TMEM4LOAD26SM100_TMEM_LOAD_32dp32b32xENS4_13SM90_TMA_LOADENS15_INS16_ILi2ELi4ELi3EEES19_NSW_INS5_IJS1A_SG_EEENS5_IJSG_SC_EEEEEEENS4_39AutoVectorizingCopyWithAssumedAlignmentILi128EEENS4_14SM90_TMA_STOREES24_S26_S26_EEEvvEEEEvNT_6ParamsE --------------------------
	.section	.nv.shared._ZN7cutlass13device_kernelINS_4gemm6kernel13GemmUniversalIN4cute5tupleIJiiiiEEENS1_10collective13CollectiveMmaINS1_35MainloopSm100TmaUmmaWarpSpecializedILi3ELi2ELi4ENS5_IJNS4_1CILi2EEENSA_ILi1EEESC_EEEEENS5_IJNSA_ILi128EEENSA_ILi64EEESF_EEENS_12float_e5m2_tENS5_IJlSC_lEEESI_SJ_NS4_8TiledMMAINS4_8MMA_AtomIJNS4_10MMA_TraitsINS4_25SM100_MMA_F8F6F4_2x1SM_SSEJSI_SI_fSF_SG_NS4_17integral_constantINS4_4UMMA5MajorELSQ_0EEESR_NSO_INSP_7ScaleInELSS_0EEEST_EEEEEENS4_6LayoutINS5_IJSC_SC_SC_EEENS5_IJNSA_ILi0EEESY_SY_EEEEENS5_IJNS4_10UnderscoreES11_S11_EEEEENS4_18SM100_TMA_2SM_LOADENS4_14ComposedLayoutINS4_7SwizzleILi3ELi4ELi3EEENS4_18smem_ptr_flag_bitsILi8EEENSW_INS5_IJNSA_ILi8EEESF_EEENS5_IJSF_SC_EEEEEEEvNS4_8identityES14_S1E_vS1F_EENS_8epilogue10collective18CollectiveEpilogueINS1H_23Sm100TmaWarpSpecializedILi1ELi1ELi32ELb0ELb0EEEJNS5_IJSG_SG_SF_EEENS5_IJNSW_ISG_SC_EES1N_EEESI_SJ_SI_SJ_NS1H_6fusion15FusionCallbacksIS1L_NS1P_17LinearCombinationISI_fSI_fLNS_15FloatRoundStyleE2EEES1M_S1O_JEEENS4_5SM1004TMEM4LOAD26SM100_TMEM_LOAD_32dp32b32xENS4_13SM90_TMA_LOADENS15_INS16_ILi2ELi4ELi3EEES19_NSW_INS5_IJS1A_SG_EEENS5_IJSG_SC_EEEEEEENS4_39AutoVectorizingCopyWithAssumedAlignmentILi128EEENS4_14SM90_TMA_STOREES24_S26_S26_EEEvvEEEEvNT_6ParamsE,"aw",@nobits
	.sectionflags	@""
	.align	16
	.zero		1024


//--------------------- .nv.shared.reserved.0     --------------------------
	.section	.nv.shared.reserved.0,"aw",@nobits
	.weak		__nv_reservedSMEM_offset_0_alias
	.size		__nv_reservedSMEM_offset_0_alias, 0, 64
	.other		__nv_reservedSMEM_offset_0_alias,@"STO_CUDA_RESERVED_SHARED STV_DEFAULT"
__nv_reservedSMEM_offset_0_alias:
	.zero		0
.nv.shared.reserved.0:
	.zero		64
	.weak		__nv_reservedSMEM_tcgen05_partition
	.type		__nv_reservedSMEM_tcgen05_partition,@object
	.size		__nv_reservedSMEM_tcgen05_partition,(.L_0 - __nv_reservedSMEM_tcgen05_partition)
__nv_reservedSMEM_tcgen05_partition:
	.zero		32
.L_0:


//--------------------- .nv.global                --------------------------
	.section	.nv.global,"aw",@nobits
.nv.global:
	.type		_ZN39_INTERNAL_ebcb632f_4_k_cu_bff6bf02_89524cute1_E,@object
	.size		_ZN39_INTERNAL_ebcb632f_4_k_cu_bff6bf02_89524cute1_E,(_ZN39_INTERNAL_ebcb632f_4_k_cu_bff6bf02_89524cuda3std3__45__cpo6cbeginE - _ZN39_INTERNAL_ebcb632f_4_k_cu_bff6bf02_89524cute1_E)
_ZN39_INTERNAL_ebcb632f_4_k_cu_bff6bf02_89524cute1_E:
	.zero		1
	.type		_ZN39_INTERNAL_ebcb632f_4_k_cu_bff6bf02_89524cuda3std3__45__cpo6cbeginE,@object
	.size		_ZN39_INTERNAL_ebcb632f_4_k_cu_bff6bf02_89524cuda3std3__45__cpo6cbeginE,(_ZN39_INTERNAL_ebcb632f_4_k_cu_bff6bf02_89524cuda3std3__48in_placeE - _ZN39_INTERNAL_ebcb632f_4_k_cu_bff6bf02_89524cuda3std3__45__cpo6cbeginE)
_ZN39_INTERNAL_ebcb632f_4_k_cu_bff6bf02_89524cuda3std3__45__cpo6cbeginE:
	.zero		1
	.type		_ZN39_INTERNAL_ebcb632f_4_k_cu_bff6bf02_89524cuda3std3__48in_placeE,@object
	.size		_ZN39_INTERNAL_ebcb632f_4_k_cu_bff6bf02_89524cuda3std3__48in_placeE,(_ZN39_INTERNAL_ebcb632f_4_k_cu_bff6bf02_89524cuda3std6ranges3__45__cpo9iter_moveE - _ZN39_INTERNAL_ebcb632f_4_k_cu_bff6bf02_89524cuda3std3__48in_placeE)
_ZN39_INTERNAL_ebcb632f_4_k_cu_bff6bf02_89524cuda3std3__48in_placeE:
	.zero		1
	.type		_ZN39_INTERNAL_ebcb632f_4_k_cu_bff6bf02_89524cuda3std6ranges3__45__cpo9iter_moveE,@object
	.size		_ZN39_INTERNAL_ebcb632f_4_k_cu_bff6bf02_89524cuda3std6ranges3__45__cpo9iter_moveE,(_ZN39_INTERNAL_ebcb632f_4_k_cu_bff6bf02_89524cuda3std3__45__cpo5beginE - _ZN39_INTERNAL_ebcb632f_4_k_cu_bff6bf02_89524cuda3std6ranges3__45__cpo9iter_moveE)
_ZN39_INTERNAL_ebcb632f_4_k_cu_bff6bf02_89524cuda3std6ranges3__45__cpo9iter_moveE:
	.zero		1
	.type		_ZN39_INTERNAL_ebcb632f_4_k_cu_bff6bf02_89524cuda3std3__45__cpo5beginE,@object
	.size		_ZN39_INTERNAL_ebcb632f_4_k_cu_bff6bf02_89524cuda3std3__45__cpo5beginE,(_ZN39_INTERNAL_ebcb632f_4_k_cu_bff6bf02_89524cuda3std3__441_GLOBAL__N__ebcb632f_4_k_cu_bff6bf02_89526ignoreE - _ZN39_INTERNAL_ebcb632f_4_k_cu_bff6bf02_89524cuda3std3__45__cpo5beginE)
_ZN39_INTERNAL_ebcb632f_4_k_cu_bff6bf02_89524cuda3std3__45__cpo5beginE:
	.zero		1
	.type		_ZN39_INTERNAL_ebcb632f_4_k_cu_bff6bf02_89524cuda3std3__441_GLOBAL__N__ebcb632f_4_k_cu_bff6bf02_89526ignoreE,@object
	.size		_ZN39_INTERNAL_ebcb632f_4_k_cu_bff6bf02_89524cuda3std3__441_GLOBAL__N__ebcb632f_4_k_cu_bff6bf02_89526ignoreE,(_ZN39_INTERNAL_ebcb632f_4_k_cu_bff6bf02_89524cute7productE - _ZN39_INTERNAL_ebcb632f_4_k_cu_bff6bf02_89524cuda3std3__441_GLOBAL__N__ebcb632f_4_k_cu_bff6bf02_89526ignoreE)
_ZN39_INTERNAL_ebcb632f_4_k_cu_bff6bf02_89524cuda3std3__441_GLOBAL__N__ebcb632f_4_k_cu_bff6bf02_89526ignoreE:
	.zero		1
	.type		_ZN39_INTERNAL_ebcb632f_4_k_cu_bff6bf02_89524cute7productE,@object
	.size		_ZN39_INTERNAL_ebcb632f_4_k_cu_bff6bf02_89524cute7productE,(_ZN39_INTERNAL_ebcb632f_4_k_cu_bff6bf02_89524cuda3std3__45__cpo3endE - _ZN39_INTERNAL_ebcb632f_4_k_cu_bff6bf02_89524cute7productE)
_ZN39_INTERNAL_ebcb632f_4_k_cu_bff6bf02_89524cute7productE:
	.zero		1
	.type		_ZN39_INTERNAL_ebcb632f_4_k_cu_bff6bf02_89524cuda3std3__45__cpo3endE,@object
	.size		_ZN39_INTERNAL_ebcb632f_4_k_cu_bff6bf02_89524cuda3std3__45__cpo3endE,(_ZN39_INTERNAL_ebcb632f_4_k_cu_bff6bf02_89524cuda3std3__419piecewise_constructE - _ZN39_INTERNAL_ebcb632f_4_k_cu_bff6bf02_89524cuda3std3__45__cpo3endE)
_ZN39_INTERNAL_ebcb632f_4_k_cu_bff6bf02_89524cuda3std3__45__cpo3endE:
	.zero		1
	.type		_ZN39_INTERNAL_ebcb632f_4_k_cu_bff6bf02_89524cuda3std3__419piecewise_constructE,@object
	.size		_ZN39_INTERNAL_ebcb632f_4_k_cu_bff6bf02_89524cuda3std3__419piecewise_constructE,(_ZN39_INTERNAL_ebcb632f_4_k_cu_bff6bf02_89524cuda3std3__45__cpo4cendE - _ZN39_INTERNAL_ebcb632f_4_k_cu_bff6bf02_89524cuda3std3__419piecewise_constructE)
_ZN39_INTERNAL_ebcb632f_4_k_cu_bff6bf02_89524cuda3std3__419piecewise_constructE:
	.zero		1
	.type		_ZN39_INTERNAL_ebcb632f_4_k_cu_bff6bf02_89524cuda3std3__45__cpo4cendE,@object
	.size		_ZN39_INTERNAL_ebcb632f_4_k_cu_bff6bf02_89524cuda3std3__45__cpo4cendE,(_ZN39_INTERNAL_ebcb632f_4_k_cu_bff6bf02_89524cuda3std6ranges3__45__cpo4swapE - _ZN39_INTERNAL_ebcb632f_4_k_cu_bff6bf02_89524cuda3std3__45__cpo4cendE)
_ZN39_INTERNAL_ebcb632f_4_k_cu_bff6bf02_89524cuda3std3__45__cpo4cendE:
	.zero		1
	.type		_ZN39_INTERNAL_ebcb632f_4_k_cu_bff6bf02_89524cuda3std6ranges3__45__cpo4swapE,@object
	.size		_ZN39_INTERNAL_ebcb632f_4_k_cu_bff6bf02_89524cuda3std6ranges3__45__cpo4swapE,(.L_10 - _ZN39_INTERNAL_ebcb632f_4_k_cu_bff6bf02_89524cuda3std6ranges3__45__cpo4swapE)
_ZN39_INTERNAL_ebcb632f_4_k_cu_bff6bf02_89524cuda3std6ranges3__45__cpo4swapE:
	.zero		1
.L_10:


//--------------------- .nv.constant0._ZN7cutlass13device_kernelINS_4gemm6kernel13GemmUniversalIN4cute5tupleIJiiiiEEENS1_10collective13CollectiveMmaINS1_35MainloopSm100TmaUmmaWarpSpecializedILi3ELi2ELi4ENS5_IJNS4_1CILi2EEENSA_ILi1EEESC_EEEEENS5_IJNSA_ILi128EEENSA_ILi64EEESF_EEENS_12float_e5m2_tENS5_IJlSC_lEEESI_SJ_NS4_8TiledMMAINS4_8MMA_AtomIJNS4_10MMA_TraitsINS4_25SM100_MMA_F8F6F4_2x1SM_SSEJSI_SI_fSF_SG_NS4_17integral_constantINS4_4UMMA5MajorELSQ_0EEESR_NSO_INSP_7ScaleInELSS_0EEEST_EEEEEENS4_6LayoutINS5_IJSC_SC_SC_EEENS5_IJNSA_ILi0EEESY_SY_EEEEENS5_IJNS4_10UnderscoreES11_S11_EEEEENS4_18SM100_TMA_2SM_LOADENS4_14ComposedLayoutINS4_7SwizzleILi3ELi4ELi3EEENS4_18smem_ptr_flag_bitsILi8EEENSW_INS5_IJNSA_ILi8EEESF_EEENS5_IJSF_SC_EEEEEEEvNS4_8identityES14_S1E_vS1F_EENS_8epilogue10collective18CollectiveEpilogueINS1H_23Sm100TmaWarpSpecializedILi1ELi1ELi32ELb0ELb0EEEJNS5_IJSG_SG_SF_EEENS5_IJNSW_ISG_SC_EES1N_EEESI_SJ_SI_SJ_NS1H_6fusion15FusionCallbacksIS1L_NS1P_17LinearCombinationISI_fSI_fLNS_15FloatRoundStyleE2EEES1M_S1O_JEEENS4_5SM1004TMEM4LOAD26SM100_TMEM_LOAD_32dp32b32xENS4_13SM90_TMA_LOADENS15_INS16_ILi2ELi4ELi3EEES19_NSW_INS5_IJS1A_SG_EEENS5_IJSG_SC_EEEEEEENS4_39AutoVectorizingCopyWithAssumedAlignmentILi128EEENS4_14SM90_TMA_STOREES24_S26_S26_EEEvvEEEEvNT_6ParamsE --------------------------
	.section	.nv.constant0._ZN7cutlass13device_kernelINS_4gemm6kernel13GemmUniversalIN4cute5tupleIJiiiiEEENS1_10collective13CollectiveMmaINS1_35MainloopSm100TmaUmmaWarpSpecializedILi3ELi2ELi4ENS5_IJNS4_1CILi2EEENSA_ILi1EEESC_EEEEENS5_IJNSA_ILi128EEENSA_ILi64EEESF_EEENS_12float_e5m2_tENS5_IJlSC_lEEESI_SJ_NS4_8TiledMMAINS4_8MMA_AtomIJNS4_10MMA_TraitsINS4_25SM100_MMA_F8F6F4_2x1SM_SSEJSI_SI_fSF_SG_NS4_17integral_constantINS4_4UMMA5MajorELSQ_0EEESR_NSO_INSP_7ScaleInELSS_0EEEST_EEEEEENS4_6LayoutINS5_IJSC_SC_SC_EEENS5_IJNSA_ILi0EEESY_SY_EEEEENS5_IJNS4_10UnderscoreES11_S11_EEEEENS4_18SM100_TMA_2SM_LOADENS4_14ComposedLayoutINS4_7SwizzleILi3ELi4ELi3EEENS4_18smem_ptr_flag_bitsILi8EEENSW_INS5_IJNSA_ILi8EEESF_EEENS5_IJSF_SC_EEEEEEEvNS4_8identityES14_S1E_vS1F_EENS_8epilogue10collective18CollectiveEpilogueINS1H_23Sm100TmaWarpSpecializedILi1ELi1ELi32ELb0ELb0EEEJNS5_IJSG_SG_SF_EEENS5_IJNSW_ISG_SC_EES1N_EEESI_SJ_SI_SJ_NS1H_6fusion15FusionCallbacksIS1L_NS1P_17LinearCombinationISI_fSI_fLNS_15FloatRoundStyleE2EEES1M_S1O_JEEENS4_5SM1004TMEM4LOAD26SM100_TMEM_LOAD_32dp32b32xENS4_13SM90_TMA_LOADENS15_INS16_ILi2ELi4ELi3EEES19_NSW_INS5_IJS1A_SG_EEENS5_IJSG_SC_EEEEEEENS4_39AutoVectorizingCopyWithAssumedAlignmentILi128EEENS4_14SM90_TMA_STOREES24_S26_S26_EEEvvEEEEvNT_6ParamsE,"a",@progbits
	.sectionflags	@""
	.align	4
.nv.constant0._ZN7cutlass13device_kernelINS_4gemm6kernel13GemmUniversalIN4cute5tupleIJiiiiEEENS1_10collective13CollectiveMmaINS1_35MainloopSm100TmaUmmaWarpSpecializedILi3ELi2ELi4ENS5_IJNS4_1CILi2EEENSA_ILi1EEESC_EEEEENS5_IJNSA_ILi128EEENSA_ILi64EEESF_EEENS_12float_e5m2_tENS5_IJlSC_lEEESI_SJ_NS4_8TiledMMAINS4_8MMA_AtomIJNS4_10MMA_TraitsINS4_25SM100_MMA_F8F6F4_2x1SM_SSEJSI_SI_fSF_SG_NS4_17integral_constantINS4_4UMMA5MajorELSQ_0EEESR_NSO_INSP_7ScaleInELSS_0EEEST_EEEEEENS4_6LayoutINS5_IJSC_SC_SC_EEENS5_IJNSA_ILi0EEESY_SY_EEEEENS5_IJNS4_10UnderscoreES11_S11_EEEEENS4_18SM100_TMA_2SM_LOADENS4_14ComposedLayoutINS4_7SwizzleILi3ELi4ELi3EEENS4_18smem_ptr_flag_bitsILi8EEENSW_INS5_IJNSA_ILi8EEESF_EEENS5_IJSF_SC_EEEEEEEvNS4_8identityES14_S1E_vS1F_EENS_8epilogue10collective18CollectiveEpilogueINS1H_23Sm100TmaWarpSpecializedILi1ELi1ELi32ELb0ELb0EEEJNS5_IJSG_SG_SF_EEENS5_IJNSW_ISG_SC_EES1N_EEESI_SJ_SI_SJ_NS1H_6fusion15FusionCallbacksIS1L_NS1P_17LinearCombinationISI_fSI_fLNS_15FloatRoundStyleE2EEES1M_S1O_JEEENS4_5SM1004TMEM4LOAD26SM100_TMEM_LOAD_32dp32b32xENS4_13SM90_TMA_LOADENS15_INS16_ILi2ELi4ELi3EEES19_NSW_INS5_IJS1A_SG_EEENS5_IJSG_SC_EEEEEEENS4_39AutoVectorizingCopyWithAssumedAlignmentILi128EEENS4_14SM90_TMA_STOREES24_S26_S26_EEEvvEEEEvNT_6ParamsE:
	.zero		2944


//--------------------- SYMBOLS --------------------------

	.type		.nv.reservedSmem.offset0,@object
	.size		.nv.reservedSmem.offset0,0x4
	.type		.nv.reservedSmem.cap,@object
	.size		.nv.reservedSmem.cap,0x4
	.type		__assertfail,@function
